//
// Generated by NVIDIA NVVM Compiler
//
// Compiler Build ID: CL-36424714
// Cuda compilation tools, release 13.0, V13.0.88
// Based on NVVM 20.0.0
//

.version 9.0
.target sm_100
.address_size 64

	// .globl	_Z10getP_dev12PdS_iiiidiS_
.extern .shared .align 16 .b8 sdata[];
.extern .shared .align 16 .b8 fdata[];

.visible .entry _Z10getP_dev12PdS_iiiidiS_(
	.param .u64 .ptr .align 1 _Z10getP_dev12PdS_iiiidiS__param_0,
	.param .u64 .ptr .align 1 _Z10getP_dev12PdS_iiiidiS__param_1,
	.param .u32 _Z10getP_dev12PdS_iiiidiS__param_2,
	.param .u32 _Z10getP_dev12PdS_iiiidiS__param_3,
	.param .u32 _Z10getP_dev12PdS_iiiidiS__param_4,
	.param .u32 _Z10getP_dev12PdS_iiiidiS__param_5,
	.param .f64 _Z10getP_dev12PdS_iiiidiS__param_6,
	.param .u32 _Z10getP_dev12PdS_iiiidiS__param_7,
	.param .u64 .ptr .align 1 _Z10getP_dev12PdS_iiiidiS__param_8
)
{
	.reg .pred 	%p<13>;
	.reg .b32 	%r<133>;
	.reg .b64 	%rd<124>;
	.reg .b64 	%fd<112>;

	ld.param.u64 	%rd3, [_Z10getP_dev12PdS_iiiidiS__param_0];
	ld.param.u32 	%r70, [_Z10getP_dev12PdS_iiiidiS__param_2];
	ld.param.u32 	%r71, [_Z10getP_dev12PdS_iiiidiS__param_3];
	ld.param.u32 	%r72, [_Z10getP_dev12PdS_iiiidiS__param_4];
	cvta.to.global.u64 	%rd1, %rd3;
	mov.u32 	%r1, %tid.x;
	mov.u32 	%r73, %ctaid.x;
	mov.u32 	%r74, %ntid.x;
	mul.lo.s32 	%r2, %r73, %r74;
	add.s32 	%r75, %r2, %r1;
	setp.lt.s32 	%p1, %r75, 0;
	mul.lo.s32 	%r76, %r71, %r70;
	setp.ge.s32 	%p2, %r75, %r76;
	or.pred  	%p3, %p1, %p2;
	@%p3 bra 	$L__BB0_15;
	setp.eq.s32 	%p4, %r72, 0;
	mov.f64 	%fd111, 0d0000000000000000;
	@%p4 bra 	$L__BB0_14;
	setp.lt.u32 	%p5, %r72, 16;
	mov.f64 	%fd111, 0d0000000000000000;
	mov.b32 	%r129, 0;
	@%p5 bra 	$L__BB0_5;
	and.b32  	%r78, %r72, -16;
	neg.s32 	%r127, %r78;
	add.s32 	%r126, %r75, %r76;
	shl.b32 	%r79, %r76, 1;
	add.s32 	%r80, %r1, %r79;
	add.s32 	%r125, %r80, %r2;
	mad.lo.s32 	%r81, %r76, 3, %r1;
	add.s32 	%r124, %r81, %r2;
	shl.b32 	%r82, %r76, 2;
	add.s32 	%r83, %r1, %r82;
	add.s32 	%r123, %r83, %r2;
	mad.lo.s32 	%r84, %r76, 5, %r1;
	add.s32 	%r122, %r84, %r2;
	mad.lo.s32 	%r85, %r76, 6, %r1;
	add.s32 	%r121, %r85, %r2;
	mad.lo.s32 	%r86, %r76, 7, %r1;
	add.s32 	%r120, %r86, %r2;
	shl.b32 	%r87, %r76, 3;
	add.s32 	%r88, %r1, %r87;
	add.s32 	%r119, %r88, %r2;
	mad.lo.s32 	%r89, %r76, 9, %r1;
	add.s32 	%r118, %r89, %r2;
	mad.lo.s32 	%r90, %r76, 10, %r1;
	add.s32 	%r117, %r90, %r2;
	mad.lo.s32 	%r91, %r76, 11, %r1;
	add.s32 	%r116, %r91, %r2;
	mad.lo.s32 	%r92, %r76, 12, %r1;
	add.s32 	%r115, %r92, %r2;
	mad.lo.s32 	%r93, %r76, 13, %r1;
	add.s32 	%r114, %r93, %r2;
	mad.lo.s32 	%r94, %r76, 14, %r1;
	add.s32 	%r113, %r94, %r2;
	mad.lo.s32 	%r95, %r76, 15, %r1;
	add.s32 	%r112, %r95, %r2;
	mov.f64 	%fd111, 0d0000000000000000;
	mov.u32 	%r111, %r75;
$L__BB0_4:
	.pragma "nounroll";
	and.b32  	%r129, %r72, -16;
	mul.wide.u32 	%rd4, %r111, 8;
	add.s64 	%rd5, %rd1, %rd4;
	ld.global.f64 	%fd18, [%rd5];
	cvt.rzi.s64.f64 	%rd6, %fd18;
	mul.lo.s64 	%rd7, %rd6, %rd6;
	cvt.rn.f64.u64 	%fd19, %rd7;
	add.f64 	%fd20, %fd111, %fd19;
	mul.wide.u32 	%rd8, %r126, 8;
	add.s64 	%rd9, %rd1, %rd8;
	ld.global.f64 	%fd21, [%rd9];
	cvt.rzi.s64.f64 	%rd10, %fd21;
	mul.lo.s64 	%rd11, %rd10, %rd10;
	cvt.rn.f64.u64 	%fd22, %rd11;
	add.f64 	%fd23, %fd20, %fd22;
	mul.wide.u32 	%rd12, %r125, 8;
	add.s64 	%rd13, %rd1, %rd12;
	ld.global.f64 	%fd24, [%rd13];
	cvt.rzi.s64.f64 	%rd14, %fd24;
	mul.lo.s64 	%rd15, %rd14, %rd14;
	cvt.rn.f64.u64 	%fd25, %rd15;
	add.f64 	%fd26, %fd23, %fd25;
	mul.wide.u32 	%rd16, %r124, 8;
	add.s64 	%rd17, %rd1, %rd16;
	ld.global.f64 	%fd27, [%rd17];
	cvt.rzi.s64.f64 	%rd18, %fd27;
	mul.lo.s64 	%rd19, %rd18, %rd18;
	cvt.rn.f64.u64 	%fd28, %rd19;
	add.f64 	%fd29, %fd26, %fd28;
	mul.wide.u32 	%rd20, %r123, 8;
	add.s64 	%rd21, %rd1, %rd20;
	ld.global.f64 	%fd30, [%rd21];
	cvt.rzi.s64.f64 	%rd22, %fd30;
	mul.lo.s64 	%rd23, %rd22, %rd22;
	cvt.rn.f64.u64 	%fd31, %rd23;
	add.f64 	%fd32, %fd29, %fd31;
	mul.wide.u32 	%rd24, %r122, 8;
	add.s64 	%rd25, %rd1, %rd24;
	ld.global.f64 	%fd33, [%rd25];
	cvt.rzi.s64.f64 	%rd26, %fd33;
	mul.lo.s64 	%rd27, %rd26, %rd26;
	cvt.rn.f64.u64 	%fd34, %rd27;
	add.f64 	%fd35, %fd32, %fd34;
	mul.wide.u32 	%rd28, %r121, 8;
	add.s64 	%rd29, %rd1, %rd28;
	ld.global.f64 	%fd36, [%rd29];
	cvt.rzi.s64.f64 	%rd30, %fd36;
	mul.lo.s64 	%rd31, %rd30, %rd30;
	cvt.rn.f64.u64 	%fd37, %rd31;
	add.f64 	%fd38, %fd35, %fd37;
	mul.wide.u32 	%rd32, %r120, 8;
	add.s64 	%rd33, %rd1, %rd32;
	ld.global.f64 	%fd39, [%rd33];
	cvt.rzi.s64.f64 	%rd34, %fd39;
	mul.lo.s64 	%rd35, %rd34, %rd34;
	cvt.rn.f64.u64 	%fd40, %rd35;
	add.f64 	%fd41, %fd38, %fd40;
	mul.wide.u32 	%rd36, %r119, 8;
	add.s64 	%rd37, %rd1, %rd36;
	ld.global.f64 	%fd42, [%rd37];
	cvt.rzi.s64.f64 	%rd38, %fd42;
	mul.lo.s64 	%rd39, %rd38, %rd38;
	cvt.rn.f64.u64 	%fd43, %rd39;
	add.f64 	%fd44, %fd41, %fd43;
	mul.wide.u32 	%rd40, %r118, 8;
	add.s64 	%rd41, %rd1, %rd40;
	ld.global.f64 	%fd45, [%rd41];
	cvt.rzi.s64.f64 	%rd42, %fd45;
	mul.lo.s64 	%rd43, %rd42, %rd42;
	cvt.rn.f64.u64 	%fd46, %rd43;
	add.f64 	%fd47, %fd44, %fd46;
	mul.wide.u32 	%rd44, %r117, 8;
	add.s64 	%rd45, %rd1, %rd44;
	ld.global.f64 	%fd48, [%rd45];
	cvt.rzi.s64.f64 	%rd46, %fd48;
	mul.lo.s64 	%rd47, %rd46, %rd46;
	cvt.rn.f64.u64 	%fd49, %rd47;
	add.f64 	%fd50, %fd47, %fd49;
	mul.wide.u32 	%rd48, %r116, 8;
	add.s64 	%rd49, %rd1, %rd48;
	ld.global.f64 	%fd51, [%rd49];
	cvt.rzi.s64.f64 	%rd50, %fd51;
	mul.lo.s64 	%rd51, %rd50, %rd50;
	cvt.rn.f64.u64 	%fd52, %rd51;
	add.f64 	%fd53, %fd50, %fd52;
	mul.wide.u32 	%rd52, %r115, 8;
	add.s64 	%rd53, %rd1, %rd52;
	ld.global.f64 	%fd54, [%rd53];
	cvt.rzi.s64.f64 	%rd54, %fd54;
	mul.lo.s64 	%rd55, %rd54, %rd54;
	cvt.rn.f64.u64 	%fd55, %rd55;
	add.f64 	%fd56, %fd53, %fd55;
	mul.wide.u32 	%rd56, %r114, 8;
	add.s64 	%rd57, %rd1, %rd56;
	ld.global.f64 	%fd57, [%rd57];
	cvt.rzi.s64.f64 	%rd58, %fd57;
	mul.lo.s64 	%rd59, %rd58, %rd58;
	cvt.rn.f64.u64 	%fd58, %rd59;
	add.f64 	%fd59, %fd56, %fd58;
	mul.wide.u32 	%rd60, %r113, 8;
	add.s64 	%rd61, %rd1, %rd60;
	ld.global.f64 	%fd60, [%rd61];
	cvt.rzi.s64.f64 	%rd62, %fd60;
	mul.lo.s64 	%rd63, %rd62, %rd62;
	cvt.rn.f64.u64 	%fd61, %rd63;
	add.f64 	%fd62, %fd59, %fd61;
	mul.wide.u32 	%rd64, %r112, 8;
	add.s64 	%rd65, %rd1, %rd64;
	ld.global.f64 	%fd63, [%rd65];
	cvt.rzi.s64.f64 	%rd66, %fd63;
	mul.lo.s64 	%rd67, %rd66, %rd66;
	cvt.rn.f64.u64 	%fd64, %rd67;
	add.f64 	%fd111, %fd62, %fd64;
	add.s32 	%r127, %r127, 16;
	shl.b32 	%r96, %r76, 4;
	add.s32 	%r126, %r126, %r96;
	add.s32 	%r125, %r125, %r96;
	add.s32 	%r124, %r124, %r96;
	add.s32 	%r123, %r123, %r96;
	add.s32 	%r122, %r122, %r96;
	add.s32 	%r121, %r121, %r96;
	add.s32 	%r120, %r120, %r96;
	add.s32 	%r119, %r119, %r96;
	add.s32 	%r118, %r118, %r96;
	add.s32 	%r117, %r117, %r96;
	add.s32 	%r116, %r116, %r96;
	add.s32 	%r115, %r115, %r96;
	add.s32 	%r114, %r114, %r96;
	add.s32 	%r113, %r113, %r96;
	add.s32 	%r112, %r112, %r96;
	add.s32 	%r111, %r111, %r96;
	setp.ne.s32 	%p6, %r127, 0;
	@%p6 bra 	$L__BB0_4;
$L__BB0_5:
	and.b32  	%r57, %r72, 15;
	setp.eq.s32 	%p7, %r57, 0;
	@%p7 bra 	$L__BB0_14;
	and.b32  	%r58, %r72, 7;
	setp.lt.u32 	%p8, %r57, 8;
	@%p8 bra 	$L__BB0_8;
	mad.lo.s32 	%r97, %r129, %r76, %r75;
	mul.wide.u32 	%rd68, %r97, 8;
	add.s64 	%rd69, %rd1, %rd68;
	ld.global.f64 	%fd66, [%rd69];
	cvt.rzi.s64.f64 	%rd70, %fd66;
	mul.lo.s64 	%rd71, %rd70, %rd70;
	cvt.rn.f64.u64 	%fd67, %rd71;
	add.f64 	%fd68, %fd111, %fd67;
	add.s32 	%r98, %r97, %r76;
	mul.wide.u32 	%rd72, %r98, 8;
	add.s64 	%rd73, %rd1, %rd72;
	ld.global.f64 	%fd69, [%rd73];
	cvt.rzi.s64.f64 	%rd74, %fd69;
	mul.lo.s64 	%rd75, %rd74, %rd74;
	cvt.rn.f64.u64 	%fd70, %rd75;
	add.f64 	%fd71, %fd68, %fd70;
	add.s32 	%r99, %r98, %r76;
	mul.wide.u32 	%rd76, %r99, 8;
	add.s64 	%rd77, %rd1, %rd76;
	ld.global.f64 	%fd72, [%rd77];
	cvt.rzi.s64.f64 	%rd78, %fd72;
	mul.lo.s64 	%rd79, %rd78, %rd78;
	cvt.rn.f64.u64 	%fd73, %rd79;
	add.f64 	%fd74, %fd71, %fd73;
	add.s32 	%r100, %r99, %r76;
	mul.wide.u32 	%rd80, %r100, 8;
	add.s64 	%rd81, %rd1, %rd80;
	ld.global.f64 	%fd75, [%rd81];
	cvt.rzi.s64.f64 	%rd82, %fd75;
	mul.lo.s64 	%rd83, %rd82, %rd82;
	cvt.rn.f64.u64 	%fd76, %rd83;
	add.f64 	%fd77, %fd74, %fd76;
	add.s32 	%r101, %r100, %r76;
	mul.wide.u32 	%rd84, %r101, 8;
	add.s64 	%rd85, %rd1, %rd84;
	ld.global.f64 	%fd78, [%rd85];
	cvt.rzi.s64.f64 	%rd86, %fd78;
	mul.lo.s64 	%rd87, %rd86, %rd86;
	cvt.rn.f64.u64 	%fd79, %rd87;
	add.f64 	%fd80, %fd77, %fd79;
	add.s32 	%r102, %r101, %r76;
	mul.wide.u32 	%rd88, %r102, 8;
	add.s64 	%rd89, %rd1, %rd88;
	ld.global.f64 	%fd81, [%rd89];
	cvt.rzi.s64.f64 	%rd90, %fd81;
	mul.lo.s64 	%rd91, %rd90, %rd90;
	cvt.rn.f64.u64 	%fd82, %rd91;
	add.f64 	%fd83, %fd80, %fd82;
	add.s32 	%r103, %r102, %r76;
	mul.wide.u32 	%rd92, %r103, 8;
	add.s64 	%rd93, %rd1, %rd92;
	ld.global.f64 	%fd84, [%rd93];
	cvt.rzi.s64.f64 	%rd94, %fd84;
	mul.lo.s64 	%rd95, %rd94, %rd94;
	cvt.rn.f64.u64 	%fd85, %rd95;
	add.f64 	%fd86, %fd83, %fd85;
	add.s32 	%r104, %r103, %r76;
	mul.wide.u32 	%rd96, %r104, 8;
	add.s64 	%rd97, %rd1, %rd96;
	ld.global.f64 	%fd87, [%rd97];
	cvt.rzi.s64.f64 	%rd98, %fd87;
	mul.lo.s64 	%rd99, %rd98, %rd98;
	cvt.rn.f64.u64 	%fd88, %rd99;
	add.f64 	%fd111, %fd86, %fd88;
	add.s32 	%r129, %r129, 8;
$L__BB0_8:
	setp.eq.s32 	%p9, %r58, 0;
	@%p9 bra 	$L__BB0_14;
	and.b32  	%r61, %r72, 3;
	setp.lt.u32 	%p10, %r58, 4;
	@%p10 bra 	$L__BB0_11;
	mad.lo.s32 	%r105, %r129, %r76, %r75;
	mul.wide.u32 	%rd100, %r105, 8;
	add.s64 	%rd101, %rd1, %rd100;
	ld.global.f64 	%fd90, [%rd101];
	cvt.rzi.s64.f64 	%rd102, %fd90;
	mul.lo.s64 	%rd103, %rd102, %rd102;
	cvt.rn.f64.u64 	%fd91, %rd103;
	add.f64 	%fd92, %fd111, %fd91;
	add.s32 	%r106, %r105, %r76;
	mul.wide.u32 	%rd104, %r106, 8;
	add.s64 	%rd105, %rd1, %rd104;
	ld.global.f64 	%fd93, [%rd105];
	cvt.rzi.s64.f64 	%rd106, %fd93;
	mul.lo.s64 	%rd107, %rd106, %rd106;
	cvt.rn.f64.u64 	%fd94, %rd107;
	add.f64 	%fd95, %fd92, %fd94;
	add.s32 	%r107, %r106, %r76;
	mul.wide.u32 	%rd108, %r107, 8;
	add.s64 	%rd109, %rd1, %rd108;
	ld.global.f64 	%fd96, [%rd109];
	cvt.rzi.s64.f64 	%rd110, %fd96;
	mul.lo.s64 	%rd111, %rd110, %rd110;
	cvt.rn.f64.u64 	%fd97, %rd111;
	add.f64 	%fd98, %fd95, %fd97;
	add.s32 	%r108, %r107, %r76;
	mul.wide.u32 	%rd112, %r108, 8;
	add.s64 	%rd113, %rd1, %rd112;
	ld.global.f64 	%fd99, [%rd113];
	cvt.rzi.s64.f64 	%rd114, %fd99;
	mul.lo.s64 	%rd115, %rd114, %rd114;
	cvt.rn.f64.u64 	%fd100, %rd115;
	add.f64 	%fd111, %fd98, %fd100;
	add.s32 	%r129, %r129, 4;
$L__BB0_11:
	setp.eq.s32 	%p11, %r61, 0;
	@%p11 bra 	$L__BB0_14;
	mul.lo.s32 	%r109, %r129, %r71;
	mad.lo.s32 	%r110, %r109, %r70, %r1;
	add.s32 	%r132, %r110, %r2;
	neg.s32 	%r131, %r61;
$L__BB0_13:
	.pragma "nounroll";
	mul.wide.u32 	%rd116, %r132, 8;
	add.s64 	%rd117, %rd1, %rd116;
	ld.global.f64 	%fd101, [%rd117];
	cvt.rzi.s64.f64 	%rd118, %fd101;
	mul.lo.s64 	%rd119, %rd118, %rd118;
	cvt.rn.f64.u64 	%fd102, %rd119;
	add.f64 	%fd111, %fd111, %fd102;
	add.s32 	%r132, %r132, %r76;
	add.s32 	%r131, %r131, 1;
	setp.ne.s32 	%p12, %r131, 0;
	@%p12 bra 	$L__BB0_13;
$L__BB0_14:
	ld.param.u64 	%rd123, [_Z10getP_dev12PdS_iiiidiS__param_1];
	cvta.to.global.u64 	%rd120, %rd123;
	mul.wide.u32 	%rd121, %r75, 8;
	add.s64 	%rd122, %rd120, %rd121;
	st.global.f64 	[%rd122], %fd111;
$L__BB0_15:
	ret;

}
	// .globl	_Z8getP_devPdS_S_iiiidiS_ii
.visible .entry _Z8getP_devPdS_S_iiiidiS_ii(
	.param .u64 .ptr .align 1 _Z8getP_devPdS_S_iiiidiS_ii_param_0,
	.param .u64 .ptr .align 1 _Z8getP_devPdS_S_iiiidiS_ii_param_1,
	.param .u64 .ptr .align 1 _Z8getP_devPdS_S_iiiidiS_ii_param_2,
	.param .u32 _Z8getP_devPdS_S_iiiidiS_ii_param_3,
	.param .u32 _Z8getP_devPdS_S_iiiidiS_ii_param_4,
	.param .u32 _Z8getP_devPdS_S_iiiidiS_ii_param_5,
	.param .u32 _Z8getP_devPdS_S_iiiidiS_ii_param_6,
	.param .f64 _Z8getP_devPdS_S_iiiidiS_ii_param_7,
	.param .u32 _Z8getP_devPdS_S_iiiidiS_ii_param_8,
	.param .u64 .ptr .align 1 _Z8getP_devPdS_S_iiiidiS_ii_param_9,
	.param .u32 _Z8getP_devPdS_S_iiiidiS_ii_param_10,
	.param .u32 _Z8getP_devPdS_S_iiiidiS_ii_param_11
)
{
	.reg .pred 	%p<29>;
	.reg .b32 	%r<185>;
	.reg .b64 	%rd<79>;
	.reg .b64 	%fd<151>;

	ld.param.u64 	%rd5, [_Z8getP_devPdS_S_iiiidiS_ii_param_0];
	ld.param.u32 	%r73, [_Z8getP_devPdS_S_iiiidiS_ii_param_3];
	ld.param.u32 	%r74, [_Z8getP_devPdS_S_iiiidiS_ii_param_4];
	ld.param.u32 	%r75, [_Z8getP_devPdS_S_iiiidiS_ii_param_5];
	ld.param.u32 	%r76, [_Z8getP_devPdS_S_iiiidiS_ii_param_6];
	ld.param.u32 	%r77, [_Z8getP_devPdS_S_iiiidiS_ii_param_8];
	ld.param.u64 	%rd4, [_Z8getP_devPdS_S_iiiidiS_ii_param_9];
	ld.param.u32 	%r78, [_Z8getP_devPdS_S_iiiidiS_ii_param_10];
	cvta.to.global.u64 	%rd1, %rd5;
	mov.u32 	%r79, %ntid.x;
	mov.u32 	%r80, %ctaid.x;
	mul.lo.s32 	%r1, %r79, %r80;
	mov.u32 	%r2, %tid.x;
	add.s32 	%r81, %r1, %r2;
	mov.u32 	%r4, %tid.z;
	mov.u32 	%r5, %tid.y;
	sub.s32 	%r82, %r5, %r77;
	add.s32 	%r83, %r81, %r4;
	sub.s32 	%r84, %r83, %r77;
	mad.lo.s32 	%r6, %r82, %r73, %r84;
	setp.lt.s32 	%p1, %r81, 0;
	mul.lo.s32 	%r85, %r74, %r73;
	setp.ge.s32 	%p2, %r81, %r85;
	or.pred  	%p3, %p1, %p2;
	@%p3 bra 	$L__BB1_28;
	setp.lt.s32 	%p4, %r6, 0;
	setp.ge.s32 	%p5, %r6, %r85;
	or.pred  	%p6, %p4, %p5;
	@%p6 bra 	$L__BB1_28;
	setp.eq.s32 	%p7, %r75, 0;
	mov.f64 	%fd148, 0d0000000000000000;
	@%p7 bra 	$L__BB1_14;
	and.b32  	%r8, %r75, 7;
	setp.lt.u32 	%p8, %r75, 8;
	mov.f64 	%fd148, 0d0000000000000000;
	mov.b32 	%r182, 0;
	@%p8 bra 	$L__BB1_6;
	and.b32  	%r182, %r75, -8;
	neg.s32 	%r180, %r182;
	add.s32 	%r179, %r81, %r85;
	shl.b32 	%r87, %r85, 1;
	add.s32 	%r88, %r2, %r87;
	add.s32 	%r178, %r88, %r1;
	mad.lo.s32 	%r89, %r85, 3, %r2;
	add.s32 	%r177, %r89, %r1;
	shl.b32 	%r90, %r85, 2;
	add.s32 	%r91, %r2, %r90;
	add.s32 	%r176, %r91, %r1;
	mad.lo.s32 	%r92, %r85, 5, %r2;
	add.s32 	%r175, %r92, %r1;
	mad.lo.s32 	%r93, %r85, 6, %r2;
	add.s32 	%r174, %r93, %r1;
	mad.lo.s32 	%r94, %r85, 7, %r2;
	add.s32 	%r173, %r94, %r1;
	add.s32 	%r95, %r4, %r2;
	add.s32 	%r96, %r95, %r1;
	add.s32 	%r97, %r5, %r74;
	sub.s32 	%r98, %r97, %r77;
	mad.lo.s32 	%r99, %r73, %r98, %r96;
	sub.s32 	%r171, %r99, %r77;
	shl.b32 	%r100, %r74, 1;
	add.s32 	%r101, %r5, %r100;
	sub.s32 	%r102, %r101, %r77;
	mad.lo.s32 	%r103, %r73, %r102, %r96;
	sub.s32 	%r170, %r103, %r77;
	mad.lo.s32 	%r104, %r74, 3, %r5;
	sub.s32 	%r105, %r104, %r77;
	mad.lo.s32 	%r106, %r73, %r105, %r96;
	sub.s32 	%r169, %r106, %r77;
	shl.b32 	%r107, %r74, 2;
	add.s32 	%r108, %r5, %r107;
	sub.s32 	%r109, %r108, %r77;
	mad.lo.s32 	%r110, %r73, %r109, %r96;
	sub.s32 	%r168, %r110, %r77;
	mad.lo.s32 	%r111, %r74, 5, %r5;
	sub.s32 	%r112, %r111, %r77;
	mad.lo.s32 	%r113, %r73, %r112, %r96;
	sub.s32 	%r167, %r113, %r77;
	mad.lo.s32 	%r114, %r74, 6, %r5;
	sub.s32 	%r115, %r114, %r77;
	mad.lo.s32 	%r116, %r73, %r115, %r96;
	sub.s32 	%r166, %r116, %r77;
	mad.lo.s32 	%r117, %r74, 7, %r5;
	sub.s32 	%r118, %r117, %r77;
	mad.lo.s32 	%r119, %r73, %r118, %r96;
	sub.s32 	%r165, %r119, %r77;
	mov.f64 	%fd148, 0d0000000000000000;
	mov.u32 	%r164, %r6;
	mov.u32 	%r172, %r81;
$L__BB1_5:
	.pragma "nounroll";
	mul.wide.u32 	%rd6, %r164, 8;
	add.s64 	%rd7, %rd1, %rd6;
	ld.global.f64 	%fd26, [%rd7];
	mul.wide.u32 	%rd8, %r172, 8;
	add.s64 	%rd9, %rd1, %rd8;
	ld.global.f64 	%fd27, [%rd9];
	fma.rn.f64 	%fd28, %fd26, %fd27, %fd148;
	mul.wide.u32 	%rd10, %r171, 8;
	add.s64 	%rd11, %rd1, %rd10;
	ld.global.f64 	%fd29, [%rd11];
	mul.wide.u32 	%rd12, %r179, 8;
	add.s64 	%rd13, %rd1, %rd12;
	ld.global.f64 	%fd30, [%rd13];
	fma.rn.f64 	%fd31, %fd29, %fd30, %fd28;
	mul.wide.u32 	%rd14, %r170, 8;
	add.s64 	%rd15, %rd1, %rd14;
	ld.global.f64 	%fd32, [%rd15];
	mul.wide.u32 	%rd16, %r178, 8;
	add.s64 	%rd17, %rd1, %rd16;
	ld.global.f64 	%fd33, [%rd17];
	fma.rn.f64 	%fd34, %fd32, %fd33, %fd31;
	mul.wide.u32 	%rd18, %r169, 8;
	add.s64 	%rd19, %rd1, %rd18;
	ld.global.f64 	%fd35, [%rd19];
	mul.wide.u32 	%rd20, %r177, 8;
	add.s64 	%rd21, %rd1, %rd20;
	ld.global.f64 	%fd36, [%rd21];
	fma.rn.f64 	%fd37, %fd35, %fd36, %fd34;
	mul.wide.u32 	%rd22, %r168, 8;
	add.s64 	%rd23, %rd1, %rd22;
	ld.global.f64 	%fd38, [%rd23];
	mul.wide.u32 	%rd24, %r176, 8;
	add.s64 	%rd25, %rd1, %rd24;
	ld.global.f64 	%fd39, [%rd25];
	fma.rn.f64 	%fd40, %fd38, %fd39, %fd37;
	mul.wide.u32 	%rd26, %r167, 8;
	add.s64 	%rd27, %rd1, %rd26;
	ld.global.f64 	%fd41, [%rd27];
	mul.wide.u32 	%rd28, %r175, 8;
	add.s64 	%rd29, %rd1, %rd28;
	ld.global.f64 	%fd42, [%rd29];
	fma.rn.f64 	%fd43, %fd41, %fd42, %fd40;
	mul.wide.u32 	%rd30, %r166, 8;
	add.s64 	%rd31, %rd1, %rd30;
	ld.global.f64 	%fd44, [%rd31];
	mul.wide.u32 	%rd32, %r174, 8;
	add.s64 	%rd33, %rd1, %rd32;
	ld.global.f64 	%fd45, [%rd33];
	fma.rn.f64 	%fd46, %fd44, %fd45, %fd43;
	mul.wide.u32 	%rd34, %r165, 8;
	add.s64 	%rd35, %rd1, %rd34;
	ld.global.f64 	%fd47, [%rd35];
	mul.wide.u32 	%rd36, %r173, 8;
	add.s64 	%rd37, %rd1, %rd36;
	ld.global.f64 	%fd48, [%rd37];
	fma.rn.f64 	%fd148, %fd47, %fd48, %fd46;
	add.s32 	%r180, %r180, 8;
	shl.b32 	%r120, %r85, 3;
	add.s32 	%r179, %r179, %r120;
	add.s32 	%r178, %r178, %r120;
	add.s32 	%r177, %r177, %r120;
	add.s32 	%r176, %r176, %r120;
	add.s32 	%r175, %r175, %r120;
	add.s32 	%r174, %r174, %r120;
	add.s32 	%r173, %r173, %r120;
	add.s32 	%r172, %r172, %r120;
	add.s32 	%r171, %r171, %r120;
	add.s32 	%r170, %r170, %r120;
	add.s32 	%r169, %r169, %r120;
	add.s32 	%r168, %r168, %r120;
	add.s32 	%r167, %r167, %r120;
	add.s32 	%r166, %r166, %r120;
	add.s32 	%r165, %r165, %r120;
	add.s32 	%r164, %r164, %r120;
	setp.ne.s32 	%p9, %r180, 0;
	@%p9 bra 	$L__BB1_5;
$L__BB1_6:
	setp.eq.s32 	%p10, %r8, 0;
	@%p10 bra 	$L__BB1_14;
	and.b32  	%r60, %r75, 3;
	setp.lt.u32 	%p11, %r8, 4;
	@%p11 bra 	$L__BB1_9;
	mul.lo.s32 	%r121, %r182, %r85;
	add.s32 	%r122, %r121, %r6;
	mul.wide.u32 	%rd38, %r122, 8;
	add.s64 	%rd39, %rd1, %rd38;
	ld.global.f64 	%fd50, [%rd39];
	add.s32 	%r123, %r121, %r81;
	mul.wide.u32 	%rd40, %r123, 8;
	add.s64 	%rd41, %rd1, %rd40;
	ld.global.f64 	%fd51, [%rd41];
	fma.rn.f64 	%fd52, %fd50, %fd51, %fd148;
	add.s32 	%r124, %r122, %r85;
	mul.wide.u32 	%rd42, %r124, 8;
	add.s64 	%rd43, %rd1, %rd42;
	ld.global.f64 	%fd53, [%rd43];
	add.s32 	%r125, %r123, %r85;
	mul.wide.u32 	%rd44, %r125, 8;
	add.s64 	%rd45, %rd1, %rd44;
	ld.global.f64 	%fd54, [%rd45];
	fma.rn.f64 	%fd55, %fd53, %fd54, %fd52;
	add.s32 	%r126, %r124, %r85;
	mul.wide.u32 	%rd46, %r126, 8;
	add.s64 	%rd47, %rd1, %rd46;
	ld.global.f64 	%fd56, [%rd47];
	add.s32 	%r127, %r125, %r85;
	mul.wide.u32 	%rd48, %r127, 8;
	add.s64 	%rd49, %rd1, %rd48;
	ld.global.f64 	%fd57, [%rd49];
	fma.rn.f64 	%fd58, %fd56, %fd57, %fd55;
	add.s32 	%r128, %r126, %r85;
	mul.wide.u32 	%rd50, %r128, 8;
	add.s64 	%rd51, %rd1, %rd50;
	ld.global.f64 	%fd59, [%rd51];
	add.s32 	%r129, %r127, %r85;
	mul.wide.u32 	%rd52, %r129, 8;
	add.s64 	%rd53, %rd1, %rd52;
	ld.global.f64 	%fd60, [%rd53];
	fma.rn.f64 	%fd148, %fd59, %fd60, %fd58;
	add.s32 	%r182, %r182, 4;
$L__BB1_9:
	setp.eq.s32 	%p12, %r60, 0;
	@%p12 bra 	$L__BB1_14;
	setp.eq.s32 	%p13, %r60, 1;
	@%p13 bra 	$L__BB1_12;
	mul.lo.s32 	%r130, %r182, %r85;
	add.s32 	%r131, %r130, %r6;
	mul.wide.u32 	%rd54, %r131, 8;
	add.s64 	%rd55, %rd1, %rd54;
	ld.global.f64 	%fd62, [%rd55];
	add.s32 	%r132, %r130, %r81;
	mul.wide.u32 	%rd56, %r132, 8;
	add.s64 	%rd57, %rd1, %rd56;
	ld.global.f64 	%fd63, [%rd57];
	fma.rn.f64 	%fd64, %fd62, %fd63, %fd148;
	add.s32 	%r133, %r131, %r85;
	mul.wide.u32 	%rd58, %r133, 8;
	add.s64 	%rd59, %rd1, %rd58;
	ld.global.f64 	%fd65, [%rd59];
	add.s32 	%r134, %r132, %r85;
	mul.wide.u32 	%rd60, %r134, 8;
	add.s64 	%rd61, %rd1, %rd60;
	ld.global.f64 	%fd66, [%rd61];
	fma.rn.f64 	%fd148, %fd65, %fd66, %fd64;
	add.s32 	%r182, %r182, 2;
$L__BB1_12:
	and.b32  	%r135, %r75, 1;
	setp.eq.b32 	%p14, %r135, 1;
	not.pred 	%p15, %p14;
	@%p15 bra 	$L__BB1_14;
	mul.lo.s32 	%r136, %r182, %r85;
	add.s32 	%r137, %r136, %r6;
	mul.wide.u32 	%rd62, %r137, 8;
	add.s64 	%rd63, %rd1, %rd62;
	ld.global.f64 	%fd67, [%rd63];
	add.s32 	%r138, %r136, %r81;
	mul.wide.u32 	%rd64, %r138, 8;
	add.s64 	%rd65, %rd1, %rd64;
	ld.global.f64 	%fd68, [%rd65];
	fma.rn.f64 	%fd148, %fd67, %fd68, %fd148;
$L__BB1_14:
	ld.param.u64 	%rd78, [_Z8getP_devPdS_S_iiiidiS_ii_param_2];
	cvta.to.global.u64 	%rd66, %rd78;
	mul.wide.u32 	%rd67, %r6, 8;
	add.s64 	%rd68, %rd66, %rd67;
	ld.global.f64 	%fd70, [%rd68];
	mul.wide.u32 	%rd69, %r81, 8;
	add.s64 	%rd70, %rd66, %rd69;
	ld.global.f64 	%fd71, [%rd70];
	mul.f64 	%fd72, %fd70, %fd71;
	div.rn.f64 	%fd13, %fd148, %fd72;
	setp.ge.f64 	%p16, %fd13, 0d3FF0000000000000;
	mov.f64 	%fd150, 0d0000000000000000;
	@%p16 bra 	$L__BB1_21;
	{
	.reg .b32 %temp; 
	mov.b64 	{%temp, %r65}, %fd13;
	}
	abs.f64 	%fd14, %fd13;
	{
	.reg .b32 %temp; 
	mov.b64 	{%temp, %r139}, %fd14;
	}
	setp.gt.s32 	%p17, %r139, 1071801957;
	@%p17 bra 	$L__BB1_19;
	mul.f64 	%fd113, %fd13, %fd13;
	fma.rn.f64 	%fd114, %fd113, 0d3FB0066BDC1895E9, 0dBFB3823B180754AF;
	fma.rn.f64 	%fd115, %fd114, %fd113, 0d3FB11E52CC2F79AE;
	fma.rn.f64 	%fd116, %fd115, %fd113, 0dBF924EAF3526861B;
	fma.rn.f64 	%fd117, %fd116, %fd113, 0d3F91DF02A31E6CB7;
	fma.rn.f64 	%fd118, %fd117, %fd113, 0d3F847D18B0EEC6CC;
	fma.rn.f64 	%fd119, %fd118, %fd113, 0d3F8D0AF961BA53B0;
	fma.rn.f64 	%fd120, %fd119, %fd113, 0d3F91BF7734CF1C48;
	fma.rn.f64 	%fd121, %fd120, %fd113, 0d3F96E91483144EF7;
	fma.rn.f64 	%fd122, %fd121, %fd113, 0d3F9F1C6E0A4F9F81;
	fma.rn.f64 	%fd123, %fd122, %fd113, 0d3FA6DB6DC27FA92B;
	fma.rn.f64 	%fd124, %fd123, %fd113, 0d3FB333333320F91B;
	fma.rn.f64 	%fd125, %fd124, %fd113, 0d3FC5555555555F4D;
	mul.f64 	%fd126, %fd113, %fd125;
	fma.rn.f64 	%fd15, %fd126, %fd14, %fd14;
	setp.gt.s32 	%p21, %r65, -1;
	@%p21 bra 	$L__BB1_18;
	mov.f64 	%fd131, 0d3C91A62633145C07;
	add.rn.f64 	%fd132, %fd15, %fd131;
	mov.f64 	%fd133, 0d3FF921FB54442D18;
	add.rn.f64 	%fd149, %fd133, %fd132;
	bra.uni 	$L__BB1_20;
$L__BB1_18:
	mov.f64 	%fd127, 0dBC91A62633145C07;
	add.rn.f64 	%fd128, %fd15, %fd127;
	neg.f64 	%fd129, %fd128;
	mov.f64 	%fd130, 0d3FF921FB54442D18;
	add.rn.f64 	%fd149, %fd130, %fd129;
	bra.uni 	$L__BB1_20;
$L__BB1_19:
	mov.f64 	%fd73, 0d3FF0000000000000;
	sub.f64 	%fd74, %fd73, %fd14;
	{
	.reg .b32 %temp; 
	mov.b64 	{%r140, %temp}, %fd74;
	}
	{
	.reg .b32 %temp; 
	mov.b64 	{%temp, %r141}, %fd74;
	}
	add.s32 	%r142, %r141, -1048576;
	mov.b64 	%fd75, {%r140, %r142};
	rsqrt.approx.ftz.f64 	%fd76, %fd75;
	{
	.reg .b32 %temp; 
	mov.b64 	{%r143, %temp}, %fd76;
	}
	{
	.reg .b32 %temp; 
	mov.b64 	{%temp, %r144}, %fd76;
	}
	add.s32 	%r145, %r144, -1048576;
	mov.b64 	%fd77, {%r143, %r145};
	mul.f64 	%fd78, %fd75, %fd76;
	neg.f64 	%fd79, %fd78;
	fma.rn.f64 	%fd80, %fd78, %fd79, %fd75;
	fma.rn.f64 	%fd81, %fd80, %fd77, %fd78;
	neg.f64 	%fd82, %fd81;
	fma.rn.f64 	%fd83, %fd76, %fd82, 0d3FF0000000000000;
	fma.rn.f64 	%fd84, %fd83, %fd77, %fd77;
	fma.rn.f64 	%fd85, %fd81, %fd82, %fd75;
	fma.rn.f64 	%fd86, %fd85, %fd84, %fd81;
	{
	.reg .b32 %temp; 
	mov.b64 	{%r146, %temp}, %fd86;
	}
	{
	.reg .b32 %temp; 
	mov.b64 	{%temp, %r147}, %fd86;
	}
	add.s32 	%r148, %r147, 1048576;
	mov.b64 	%fd87, {%r146, %r148};
	fma.rn.f64 	%fd88, %fd74, 0d3EC715B371155F70, 0dBEBAC2FE66FAAC4B;
	fma.rn.f64 	%fd89, %fd88, %fd74, 0d3ED9A9B88EFCD9B8;
	fma.rn.f64 	%fd90, %fd89, %fd74, 0d3EDD0F40A8A0C4C3;
	fma.rn.f64 	%fd91, %fd90, %fd74, 0d3EF46D4CFA9E0E1F;
	fma.rn.f64 	%fd92, %fd91, %fd74, 0d3F079C168D1E2422;
	fma.rn.f64 	%fd93, %fd92, %fd74, 0d3F1C9A88C3BCA540;
	fma.rn.f64 	%fd94, %fd93, %fd74, 0d3F31C4E64BD476DF;
	fma.rn.f64 	%fd95, %fd94, %fd74, 0d3F46E8BA60009C8F;
	fma.rn.f64 	%fd96, %fd95, %fd74, 0d3F5F1C71C62B05A2;
	fma.rn.f64 	%fd97, %fd96, %fd74, 0d3F76DB6DB6DC9F2C;
	fma.rn.f64 	%fd98, %fd97, %fd74, 0d3F9333333333329C;
	fma.rn.f64 	%fd99, %fd98, %fd74, 0d3FB5555555555555;
	setp.lt.s32 	%p18, %r141, 1;
	mov.f64 	%fd100, 0d0000000000000000;
	mul.rn.f64 	%fd101, %fd14, %fd100;
	mul.f64 	%fd102, %fd74, %fd99;
	fma.rn.f64 	%fd103, %fd102, %fd87, %fd87;
	selp.f64 	%fd104, %fd101, %fd103, %p18;
	setp.lt.s32 	%p19, %r141, 0;
	mov.f64 	%fd105, 0d7FF0000000000000;
	mul.rn.f64 	%fd106, %fd104, %fd105;
	selp.f64 	%fd107, %fd106, %fd104, %p19;
	setp.lt.s32 	%p20, %r65, 0;
	mov.f64 	%fd108, 0dBCA1A62633145C07;
	add.rn.f64 	%fd109, %fd107, %fd108;
	neg.f64 	%fd110, %fd109;
	mov.f64 	%fd111, 0d400921FB54442D18;
	add.rn.f64 	%fd112, %fd111, %fd110;
	selp.f64 	%fd149, %fd112, %fd107, %p20;
$L__BB1_20:
	setp.lt.f64 	%p22, %fd149, 0d0000000000000000;
	neg.f64 	%fd134, %fd149;
	selp.f64 	%fd150, %fd134, %fd149, %p22;
$L__BB1_21:
	mad.lo.s32 	%r66, %r76, %r5, %r4;
	cvta.to.global.u64 	%rd71, %rd4;
	mul.wide.u32 	%rd72, %r66, 8;
	add.s64 	%rd73, %rd71, %rd72;
	ld.global.f64 	%fd135, [%rd73];
	mul.f64 	%fd136, %fd150, %fd135;
	mul.lo.s32 	%r149, %r76, %r2;
	mul.lo.s32 	%r67, %r149, %r76;
	add.s32 	%r150, %r66, %r67;
	shl.b32 	%r151, %r150, 3;
	mov.u32 	%r152, sdata;
	add.s32 	%r68, %r152, %r151;
	st.shared.f64 	[%r68], %fd136;
	bar.sync 	0;
	add.s32 	%r153, %r78, 1;
	setp.lt.u32 	%p23, %r153, 3;
	@%p23 bra 	$L__BB1_26;
	shr.u32 	%r154, %r78, 31;
	add.s32 	%r155, %r78, %r154;
	shr.s32 	%r184, %r155, 1;
	mul.lo.s32 	%r70, %r76, %r76;
$L__BB1_23:
	setp.ge.u32 	%p24, %r66, %r184;
	add.s32 	%r156, %r184, %r66;
	setp.ge.u32 	%p25, %r156, %r70;
	or.pred  	%p26, %p24, %p25;
	@%p26 bra 	$L__BB1_25;
	shl.b32 	%r158, %r184, 3;
	add.s32 	%r159, %r68, %r158;
	ld.shared.f64 	%fd137, [%r159];
	ld.shared.f64 	%fd138, [%r68];
	add.f64 	%fd139, %fd137, %fd138;
	st.shared.f64 	[%r68], %fd139;
$L__BB1_25:
	bar.sync 	0;
	shr.u32 	%r72, %r184, 1;
	setp.gt.u32 	%p27, %r184, 1;
	mov.u32 	%r184, %r72;
	@%p27 bra 	$L__BB1_23;
$L__BB1_26:
	or.b32  	%r160, %r4, %r5;
	setp.ne.s32 	%p28, %r160, 0;
	@%p28 bra 	$L__BB1_28;
	ld.param.u64 	%rd77, [_Z8getP_devPdS_S_iiiidiS_ii_param_1];
	shl.b32 	%r161, %r67, 3;
	add.s32 	%r163, %r152, %r161;
	ld.shared.f64 	%fd140, [%r163];
	cvta.to.global.u64 	%rd74, %rd77;
	add.s64 	%rd76, %rd74, %rd69;
	st.global.f64 	[%rd76], %fd140;
$L__BB1_28:
	ret;

}
	// .globl	_Z20getPreprocessing_devPdS_S_iiiS_
.visible .entry _Z20getPreprocessing_devPdS_S_iiiS_(
	.param .u64 .ptr .align 1 _Z20getPreprocessing_devPdS_S_iiiS__param_0,
	.param .u64 .ptr .align 1 _Z20getPreprocessing_devPdS_S_iiiS__param_1,
	.param .u64 .ptr .align 1 _Z20getPreprocessing_devPdS_S_iiiS__param_2,
	.param .u32 _Z20getPreprocessing_devPdS_S_iiiS__param_3,
	.param .u32 _Z20getPreprocessing_devPdS_S_iiiS__param_4,
	.param .u32 _Z20getPreprocessing_devPdS_S_iiiS__param_5,
	.param .u64 .ptr .align 1 _Z20getPreprocessing_devPdS_S_iiiS__param_6
)
{
	.reg .pred 	%p<13>;
	.reg .b32 	%r<50>;
	.reg .b64 	%rd<50>;
	.reg .b64 	%fd<92>;

	ld.param.u64 	%rd6, [_Z20getPreprocessing_devPdS_S_iiiS__param_0];
	ld.param.u64 	%rd4, [_Z20getPreprocessing_devPdS_S_iiiS__param_1];
	ld.param.u64 	%rd7, [_Z20getPreprocessing_devPdS_S_iiiS__param_2];
	ld.param.u32 	%r20, [_Z20getPreprocessing_devPdS_S_iiiS__param_3];
	ld.param.u32 	%r21, [_Z20getPreprocessing_devPdS_S_iiiS__param_4];
	ld.param.u32 	%r22, [_Z20getPreprocessing_devPdS_S_iiiS__param_5];
	ld.param.u64 	%rd5, [_Z20getPreprocessing_devPdS_S_iiiS__param_6];
	cvta.to.global.u64 	%rd1, %rd7;
	cvta.to.global.u64 	%rd2, %rd6;
	mov.u32 	%r1, %tid.x;
	mov.u32 	%r23, %ctaid.x;
	mov.u32 	%r24, %ntid.x;
	mad.lo.s32 	%r2, %r23, %r24, %r1;
	setp.ge.u32 	%p1, %r1, %r22;
	@%p1 bra 	$L__BB2_2;
	cvta.to.global.u64 	%rd8, %rd5;
	mul.wide.u32 	%rd9, %r1, 8;
	add.s64 	%rd10, %rd8, %rd9;
	ld.global.f64 	%fd1, [%rd10];
	shl.b32 	%r25, %r1, 3;
	mov.u32 	%r26, fdata;
	add.s32 	%r27, %r26, %r25;
	st.shared.f64 	[%r27], %fd1;
	bar.sync 	0;
$L__BB2_2:
	mul.lo.s32 	%r3, %r21, %r20;
	setp.ge.s32 	%p2, %r2, %r3;
	setp.lt.s32 	%p3, %r22, 1;
	or.pred  	%p4, %p2, %p3;
	@%p4 bra 	$L__BB2_14;
	cvta.to.global.u64 	%rd11, %rd4;
	mul.wide.s32 	%rd12, %r2, 8;
	add.s64 	%rd3, %rd11, %rd12;
	and.b32  	%r4, %r22, 7;
	setp.lt.u32 	%p5, %r22, 8;
	mov.b32 	%r48, 0;
	@%p5 bra 	$L__BB2_6;
	and.b32  	%r48, %r22, 2147483640;
	neg.s32 	%r46, %r48;
	mov.u32 	%r30, fdata;
	add.s32 	%r45, %r30, 32;
	shl.b32 	%r7, %r3, 3;
	mul.wide.s32 	%rd16, %r3, 8;
	mov.u32 	%r44, %r2;
$L__BB2_5:
	.pragma "nounroll";
	ld.global.f64 	%fd2, [%rd3];
	rcp.rn.f64 	%fd3, %fd2;
	mul.wide.s32 	%rd13, %r44, 8;
	add.s64 	%rd14, %rd2, %rd13;
	ld.global.f64 	%fd4, [%rd14];
	ld.shared.v2.f64 	{%fd5, %fd6}, [%r45+-32];
	sub.f64 	%fd7, %fd4, %fd5;
	fma.rn.f64 	%fd8, %fd3, %fd7, %fd5;
	add.s64 	%rd15, %rd1, %rd13;
	st.global.f64 	[%rd15], %fd8;
	ld.global.f64 	%fd9, [%rd3];
	rcp.rn.f64 	%fd10, %fd9;
	add.s64 	%rd17, %rd14, %rd16;
	ld.global.f64 	%fd11, [%rd17];
	sub.f64 	%fd12, %fd11, %fd6;
	fma.rn.f64 	%fd13, %fd10, %fd12, %fd6;
	add.s64 	%rd18, %rd15, %rd16;
	st.global.f64 	[%rd18], %fd13;
	ld.global.f64 	%fd14, [%rd3];
	rcp.rn.f64 	%fd15, %fd14;
	add.s64 	%rd19, %rd17, %rd16;
	ld.global.f64 	%fd16, [%rd19];
	ld.shared.v2.f64 	{%fd17, %fd18}, [%r45+-16];
	sub.f64 	%fd19, %fd16, %fd17;
	fma.rn.f64 	%fd20, %fd15, %fd19, %fd17;
	add.s64 	%rd20, %rd18, %rd16;
	st.global.f64 	[%rd20], %fd20;
	ld.global.f64 	%fd21, [%rd3];
	rcp.rn.f64 	%fd22, %fd21;
	add.s64 	%rd21, %rd19, %rd16;
	ld.global.f64 	%fd23, [%rd21];
	sub.f64 	%fd24, %fd23, %fd18;
	fma.rn.f64 	%fd25, %fd22, %fd24, %fd18;
	add.s64 	%rd22, %rd20, %rd16;
	st.global.f64 	[%rd22], %fd25;
	ld.global.f64 	%fd26, [%rd3];
	rcp.rn.f64 	%fd27, %fd26;
	add.s64 	%rd23, %rd21, %rd16;
	ld.global.f64 	%fd28, [%rd23];
	ld.shared.v2.f64 	{%fd29, %fd30}, [%r45];
	sub.f64 	%fd31, %fd28, %fd29;
	fma.rn.f64 	%fd32, %fd27, %fd31, %fd29;
	add.s64 	%rd24, %rd22, %rd16;
	st.global.f64 	[%rd24], %fd32;
	ld.global.f64 	%fd33, [%rd3];
	rcp.rn.f64 	%fd34, %fd33;
	add.s64 	%rd25, %rd23, %rd16;
	ld.global.f64 	%fd35, [%rd25];
	sub.f64 	%fd36, %fd35, %fd30;
	fma.rn.f64 	%fd37, %fd34, %fd36, %fd30;
	add.s64 	%rd26, %rd24, %rd16;
	st.global.f64 	[%rd26], %fd37;
	ld.global.f64 	%fd38, [%rd3];
	rcp.rn.f64 	%fd39, %fd38;
	add.s64 	%rd27, %rd25, %rd16;
	ld.global.f64 	%fd40, [%rd27];
	ld.shared.v2.f64 	{%fd41, %fd42}, [%r45+16];
	sub.f64 	%fd43, %fd40, %fd41;
	fma.rn.f64 	%fd44, %fd39, %fd43, %fd41;
	add.s64 	%rd28, %rd26, %rd16;
	st.global.f64 	[%rd28], %fd44;
	ld.global.f64 	%fd45, [%rd3];
	rcp.rn.f64 	%fd46, %fd45;
	add.s64 	%rd29, %rd27, %rd16;
	ld.global.f64 	%fd47, [%rd29];
	sub.f64 	%fd48, %fd47, %fd42;
	fma.rn.f64 	%fd49, %fd46, %fd48, %fd42;
	add.s64 	%rd30, %rd28, %rd16;
	st.global.f64 	[%rd30], %fd49;
	add.s32 	%r46, %r46, 8;
	add.s32 	%r45, %r45, 64;
	add.s32 	%r44, %r44, %r7;
	setp.ne.s32 	%p6, %r46, 0;
	@%p6 bra 	$L__BB2_5;
$L__BB2_6:
	setp.eq.s32 	%p7, %r4, 0;
	@%p7 bra 	$L__BB2_14;
	and.b32  	%r15, %r22, 3;
	setp.lt.u32 	%p8, %r4, 4;
	@%p8 bra 	$L__BB2_9;
	ld.global.f64 	%fd50, [%rd3];
	rcp.rn.f64 	%fd51, %fd50;
	mad.lo.s32 	%r31, %r48, %r3, %r2;
	mul.wide.s32 	%rd31, %r31, 8;
	add.s64 	%rd32, %rd2, %rd31;
	ld.global.f64 	%fd52, [%rd32];
	shl.b32 	%r32, %r48, 3;
	mov.u32 	%r33, fdata;
	add.s32 	%r34, %r33, %r32;
	ld.shared.f64 	%fd53, [%r34];
	sub.f64 	%fd54, %fd52, %fd53;
	fma.rn.f64 	%fd55, %fd51, %fd54, %fd53;
	add.s64 	%rd33, %rd1, %rd31;
	st.global.f64 	[%rd33], %fd55;
	ld.global.f64 	%fd56, [%rd3];
	rcp.rn.f64 	%fd57, %fd56;
	mul.wide.s32 	%rd34, %r3, 8;
	add.s64 	%rd35, %rd32, %rd34;
	ld.global.f64 	%fd58, [%rd35];
	ld.shared.f64 	%fd59, [%r34+8];
	sub.f64 	%fd60, %fd58, %fd59;
	fma.rn.f64 	%fd61, %fd57, %fd60, %fd59;
	add.s64 	%rd36, %rd33, %rd34;
	st.global.f64 	[%rd36], %fd61;
	ld.global.f64 	%fd62, [%rd3];
	rcp.rn.f64 	%fd63, %fd62;
	add.s64 	%rd37, %rd35, %rd34;
	ld.global.f64 	%fd64, [%rd37];
	ld.shared.f64 	%fd65, [%r34+16];
	sub.f64 	%fd66, %fd64, %fd65;
	fma.rn.f64 	%fd67, %fd63, %fd66, %fd65;
	add.s64 	%rd38, %rd36, %rd34;
	st.global.f64 	[%rd38], %fd67;
	ld.global.f64 	%fd68, [%rd3];
	rcp.rn.f64 	%fd69, %fd68;
	add.s64 	%rd39, %rd37, %rd34;
	ld.global.f64 	%fd70, [%rd39];
	ld.shared.f64 	%fd71, [%r34+24];
	sub.f64 	%fd72, %fd70, %fd71;
	fma.rn.f64 	%fd73, %fd69, %fd72, %fd71;
	add.s64 	%rd40, %rd38, %rd34;
	st.global.f64 	[%rd40], %fd73;
	add.s32 	%r48, %r48, 4;
$L__BB2_9:
	setp.eq.s32 	%p9, %r15, 0;
	@%p9 bra 	$L__BB2_14;
	setp.eq.s32 	%p10, %r15, 1;
	@%p10 bra 	$L__BB2_12;
	ld.global.f64 	%fd74, [%rd3];
	rcp.rn.f64 	%fd75, %fd74;
	mad.lo.s32 	%r35, %r48, %r3, %r2;
	mul.wide.s32 	%rd41, %r35, 8;
	add.s64 	%rd42, %rd2, %rd41;
	ld.global.f64 	%fd76, [%rd42];
	shl.b32 	%r36, %r48, 3;
	mov.u32 	%r37, fdata;
	add.s32 	%r38, %r37, %r36;
	ld.shared.f64 	%fd77, [%r38];
	sub.f64 	%fd78, %fd76, %fd77;
	fma.rn.f64 	%fd79, %fd75, %fd78, %fd77;
	add.s64 	%rd43, %rd1, %rd41;
	st.global.f64 	[%rd43], %fd79;
	ld.global.f64 	%fd80, [%rd3];
	rcp.rn.f64 	%fd81, %fd80;
	mul.wide.s32 	%rd44, %r3, 8;
	add.s64 	%rd45, %rd42, %rd44;
	ld.global.f64 	%fd82, [%rd45];
	ld.shared.f64 	%fd83, [%r38+8];
	sub.f64 	%fd84, %fd82, %fd83;
	fma.rn.f64 	%fd85, %fd81, %fd84, %fd83;
	add.s64 	%rd46, %rd43, %rd44;
	st.global.f64 	[%rd46], %fd85;
	add.s32 	%r48, %r48, 2;
$L__BB2_12:
	and.b32  	%r39, %r22, 1;
	setp.eq.b32 	%p11, %r39, 1;
	not.pred 	%p12, %p11;
	@%p12 bra 	$L__BB2_14;
	ld.global.f64 	%fd86, [%rd3];
	rcp.rn.f64 	%fd87, %fd86;
	mad.lo.s32 	%r40, %r48, %r3, %r2;
	mul.wide.s32 	%rd47, %r40, 8;
	add.s64 	%rd48, %rd2, %rd47;
	ld.global.f64 	%fd88, [%rd48];
	shl.b32 	%r41, %r48, 3;
	mov.u32 	%r42, fdata;
	add.s32 	%r43, %r42, %r41;
	ld.shared.f64 	%fd89, [%r43];
	sub.f64 	%fd90, %fd88, %fd89;
	fma.rn.f64 	%fd91, %fd87, %fd90, %fd89;
	add.s64 	%rd49, %rd1, %rd47;
	st.global.f64 	[%rd49], %fd91;
$L__BB2_14:
	ret;

}
	// .globl	_Z4getIPdS_ii
.visible .entry _Z4getIPdS_ii(
	.param .u64 .ptr .align 1 _Z4getIPdS_ii_param_0,
	.param .u64 .ptr .align 1 _Z4getIPdS_ii_param_1,
	.param .u32 _Z4getIPdS_ii_param_2,
	.param .u32 _Z4getIPdS_ii_param_3
)
{
	.reg .pred 	%p<43>;
	.reg .b32 	%r<161>;
	.reg .b64 	%rd<66>;
	.reg .b64 	%fd<147>;

	ld.param.u64 	%rd3, [_Z4getIPdS_ii_param_0];
	ld.param.u32 	%r108, [_Z4getIPdS_ii_param_2];
	ld.param.u32 	%r109, [_Z4getIPdS_ii_param_3];
	cvta.to.global.u64 	%rd1, %rd3;
	mul.lo.s32 	%r1, %r109, %r108;
	add.s32 	%r110, %r1, -1;
	mov.u32 	%r160, %ntid.x;
	div.u32 	%r3, %r110, %r160;
	add.s32 	%r4, %r3, 1;
	setp.eq.s32 	%p1, %r4, 0;
	mov.f64 	%fd110, 0d0000000000000000;
	@%p1 bra 	$L__BB3_71;
	mov.u32 	%r5, %tid.x;
	mov.u32 	%r112, %ctaid.x;
	mul.lo.s32 	%r6, %r1, %r112;
	setp.lt.u32 	%p2, %r3, 15;
	mov.b32 	%r155, 0;
	mov.f64 	%fd110, 0d0000000000000000;
	@%p2 bra 	$L__BB3_36;
	and.b32  	%r113, %r4, -16;
	neg.s32 	%r153, %r113;
	add.s32 	%r152, %r5, %r6;
	mad.lo.s32 	%r151, %r160, 15, %r152;
	mad.lo.s32 	%r150, %r160, 14, %r152;
	mad.lo.s32 	%r149, %r160, 13, %r152;
	mad.lo.s32 	%r148, %r160, 12, %r152;
	mad.lo.s32 	%r147, %r160, 11, %r152;
	mad.lo.s32 	%r146, %r160, 10, %r152;
	mad.lo.s32 	%r145, %r160, 9, %r152;
	shl.b32 	%r114, %r160, 3;
	add.s32 	%r144, %r152, %r114;
	mad.lo.s32 	%r143, %r160, 7, %r152;
	mad.lo.s32 	%r142, %r160, 6, %r152;
	mad.lo.s32 	%r141, %r160, 5, %r152;
	shl.b32 	%r115, %r160, 2;
	add.s32 	%r140, %r152, %r115;
	mad.lo.s32 	%r139, %r160, 3, %r152;
	shl.b32 	%r116, %r160, 1;
	add.s32 	%r138, %r152, %r116;
	add.s32 	%r137, %r152, %r160;
	mov.f64 	%fd110, 0d0000000000000000;
	mov.u32 	%r136, %r5;
$L__BB3_3:
	.pragma "nounroll";
	setp.ge.u32 	%p3, %r136, %r1;
	@%p3 bra 	$L__BB3_5;
	mul.wide.u32 	%rd4, %r152, 8;
	add.s64 	%rd5, %rd1, %rd4;
	ld.global.f64 	%fd72, [%rd5];
	add.f64 	%fd110, %fd110, %fd72;
$L__BB3_5:
	add.s32 	%r42, %r160, %r136;
	setp.ge.u32 	%p4, %r42, %r1;
	@%p4 bra 	$L__BB3_7;
	mul.wide.u32 	%rd6, %r137, 8;
	add.s64 	%rd7, %rd1, %rd6;
	ld.global.f64 	%fd73, [%rd7];
	add.f64 	%fd110, %fd110, %fd73;
$L__BB3_7:
	add.s32 	%r43, %r160, %r42;
	setp.ge.u32 	%p5, %r43, %r1;
	@%p5 bra 	$L__BB3_9;
	mul.wide.u32 	%rd8, %r138, 8;
	add.s64 	%rd9, %rd1, %rd8;
	ld.global.f64 	%fd74, [%rd9];
	add.f64 	%fd110, %fd110, %fd74;
$L__BB3_9:
	add.s32 	%r44, %r160, %r43;
	setp.ge.u32 	%p6, %r44, %r1;
	@%p6 bra 	$L__BB3_11;
	mul.wide.u32 	%rd10, %r139, 8;
	add.s64 	%rd11, %rd1, %rd10;
	ld.global.f64 	%fd75, [%rd11];
	add.f64 	%fd110, %fd110, %fd75;
$L__BB3_11:
	add.s32 	%r45, %r160, %r44;
	setp.ge.u32 	%p7, %r45, %r1;
	@%p7 bra 	$L__BB3_13;
	mul.wide.u32 	%rd12, %r140, 8;
	add.s64 	%rd13, %rd1, %rd12;
	ld.global.f64 	%fd76, [%rd13];
	add.f64 	%fd110, %fd110, %fd76;
$L__BB3_13:
	add.s32 	%r46, %r160, %r45;
	setp.ge.u32 	%p8, %r46, %r1;
	@%p8 bra 	$L__BB3_15;
	mul.wide.u32 	%rd14, %r141, 8;
	add.s64 	%rd15, %rd1, %rd14;
	ld.global.f64 	%fd77, [%rd15];
	add.f64 	%fd110, %fd110, %fd77;
$L__BB3_15:
	add.s32 	%r47, %r160, %r46;
	setp.ge.u32 	%p9, %r47, %r1;
	@%p9 bra 	$L__BB3_17;
	mul.wide.u32 	%rd16, %r142, 8;
	add.s64 	%rd17, %rd1, %rd16;
	ld.global.f64 	%fd78, [%rd17];
	add.f64 	%fd110, %fd110, %fd78;
$L__BB3_17:
	add.s32 	%r48, %r160, %r47;
	setp.ge.u32 	%p10, %r48, %r1;
	@%p10 bra 	$L__BB3_19;
	mul.wide.u32 	%rd18, %r143, 8;
	add.s64 	%rd19, %rd1, %rd18;
	ld.global.f64 	%fd79, [%rd19];
	add.f64 	%fd110, %fd110, %fd79;
$L__BB3_19:
	add.s32 	%r49, %r160, %r48;
	setp.ge.u32 	%p11, %r49, %r1;
	@%p11 bra 	$L__BB3_21;
	mul.wide.u32 	%rd20, %r144, 8;
	add.s64 	%rd21, %rd1, %rd20;
	ld.global.f64 	%fd80, [%rd21];
	add.f64 	%fd110, %fd110, %fd80;
$L__BB3_21:
	add.s32 	%r50, %r160, %r49;
	setp.ge.u32 	%p12, %r50, %r1;
	@%p12 bra 	$L__BB3_23;
	mul.wide.u32 	%rd22, %r145, 8;
	add.s64 	%rd23, %rd1, %rd22;
	ld.global.f64 	%fd81, [%rd23];
	add.f64 	%fd110, %fd110, %fd81;
$L__BB3_23:
	add.s32 	%r51, %r160, %r50;
	setp.ge.u32 	%p13, %r51, %r1;
	@%p13 bra 	$L__BB3_25;
	mul.wide.u32 	%rd24, %r146, 8;
	add.s64 	%rd25, %rd1, %rd24;
	ld.global.f64 	%fd82, [%rd25];
	add.f64 	%fd110, %fd110, %fd82;
$L__BB3_25:
	add.s32 	%r52, %r160, %r51;
	setp.ge.u32 	%p14, %r52, %r1;
	@%p14 bra 	$L__BB3_27;
	mul.wide.u32 	%rd26, %r147, 8;
	add.s64 	%rd27, %rd1, %rd26;
	ld.global.f64 	%fd83, [%rd27];
	add.f64 	%fd110, %fd110, %fd83;
$L__BB3_27:
	add.s32 	%r53, %r160, %r52;
	setp.ge.u32 	%p15, %r53, %r1;
	@%p15 bra 	$L__BB3_29;
	mul.wide.u32 	%rd28, %r148, 8;
	add.s64 	%rd29, %rd1, %rd28;
	ld.global.f64 	%fd84, [%rd29];
	add.f64 	%fd110, %fd110, %fd84;
$L__BB3_29:
	add.s32 	%r54, %r160, %r53;
	setp.ge.u32 	%p16, %r54, %r1;
	@%p16 bra 	$L__BB3_31;
	mul.wide.u32 	%rd30, %r149, 8;
	add.s64 	%rd31, %rd1, %rd30;
	ld.global.f64 	%fd85, [%rd31];
	add.f64 	%fd110, %fd110, %fd85;
$L__BB3_31:
	add.s32 	%r55, %r160, %r54;
	setp.ge.u32 	%p17, %r55, %r1;
	@%p17 bra 	$L__BB3_33;
	mul.wide.u32 	%rd32, %r150, 8;
	add.s64 	%rd33, %rd1, %rd32;
	ld.global.f64 	%fd86, [%rd33];
	add.f64 	%fd110, %fd110, %fd86;
$L__BB3_33:
	add.s32 	%r117, %r160, %r55;
	setp.ge.u32 	%p18, %r117, %r1;
	@%p18 bra 	$L__BB3_35;
	mul.wide.u32 	%rd34, %r151, 8;
	add.s64 	%rd35, %rd1, %rd34;
	ld.global.f64 	%fd87, [%rd35];
	add.f64 	%fd110, %fd110, %fd87;
$L__BB3_35:
	and.b32  	%r155, %r4, -16;
	add.s32 	%r153, %r153, 16;
	shl.b32 	%r118, %r160, 4;
	add.s32 	%r152, %r152, %r118;
	add.s32 	%r151, %r151, %r118;
	add.s32 	%r150, %r150, %r118;
	add.s32 	%r149, %r149, %r118;
	add.s32 	%r148, %r148, %r118;
	add.s32 	%r147, %r147, %r118;
	add.s32 	%r146, %r146, %r118;
	add.s32 	%r145, %r145, %r118;
	add.s32 	%r144, %r144, %r118;
	add.s32 	%r143, %r143, %r118;
	add.s32 	%r142, %r142, %r118;
	add.s32 	%r141, %r141, %r118;
	add.s32 	%r140, %r140, %r118;
	add.s32 	%r139, %r139, %r118;
	add.s32 	%r138, %r138, %r118;
	add.s32 	%r137, %r137, %r118;
	add.s32 	%r136, %r136, %r118;
	setp.ne.s32 	%p19, %r153, 0;
	@%p19 bra 	$L__BB3_3;
$L__BB3_36:
	and.b32  	%r76, %r4, 15;
	setp.eq.s32 	%p20, %r76, 0;
	@%p20 bra 	$L__BB3_71;
	and.b32  	%r77, %r4, 7;
	setp.lt.u32 	%p21, %r76, 8;
	@%p21 bra 	$L__BB3_55;
	mad.lo.s32 	%r78, %r155, %r160, %r5;
	setp.ge.u32 	%p22, %r78, %r1;
	@%p22 bra 	$L__BB3_40;
	add.s32 	%r119, %r78, %r6;
	mul.wide.u32 	%rd36, %r119, 8;
	add.s64 	%rd37, %rd1, %rd36;
	ld.global.f64 	%fd89, [%rd37];
	add.f64 	%fd110, %fd110, %fd89;
$L__BB3_40:
	add.s32 	%r79, %r78, %r160;
	setp.ge.u32 	%p23, %r79, %r1;
	@%p23 bra 	$L__BB3_42;
	add.s32 	%r120, %r79, %r6;
	mul.wide.u32 	%rd38, %r120, 8;
	add.s64 	%rd39, %rd1, %rd38;
	ld.global.f64 	%fd90, [%rd39];
	add.f64 	%fd110, %fd110, %fd90;
$L__BB3_42:
	add.s32 	%r80, %r79, %r160;
	setp.ge.u32 	%p24, %r80, %r1;
	@%p24 bra 	$L__BB3_44;
	add.s32 	%r121, %r80, %r6;
	mul.wide.u32 	%rd40, %r121, 8;
	add.s64 	%rd41, %rd1, %rd40;
	ld.global.f64 	%fd91, [%rd41];
	add.f64 	%fd110, %fd110, %fd91;
$L__BB3_44:
	add.s32 	%r81, %r80, %r160;
	setp.ge.u32 	%p25, %r81, %r1;
	@%p25 bra 	$L__BB3_46;
	add.s32 	%r122, %r81, %r6;
	mul.wide.u32 	%rd42, %r122, 8;
	add.s64 	%rd43, %rd1, %rd42;
	ld.global.f64 	%fd92, [%rd43];
	add.f64 	%fd110, %fd110, %fd92;
$L__BB3_46:
	add.s32 	%r82, %r81, %r160;
	setp.ge.u32 	%p26, %r82, %r1;
	@%p26 bra 	$L__BB3_48;
	add.s32 	%r123, %r82, %r6;
	mul.wide.u32 	%rd44, %r123, 8;
	add.s64 	%rd45, %rd1, %rd44;
	ld.global.f64 	%fd93, [%rd45];
	add.f64 	%fd110, %fd110, %fd93;
$L__BB3_48:
	add.s32 	%r83, %r82, %r160;
	setp.ge.u32 	%p27, %r83, %r1;
	@%p27 bra 	$L__BB3_50;
	add.s32 	%r124, %r83, %r6;
	mul.wide.u32 	%rd46, %r124, 8;
	add.s64 	%rd47, %rd1, %rd46;
	ld.global.f64 	%fd94, [%rd47];
	add.f64 	%fd110, %fd110, %fd94;
$L__BB3_50:
	add.s32 	%r84, %r83, %r160;
	setp.ge.u32 	%p28, %r84, %r1;
	@%p28 bra 	$L__BB3_52;
	add.s32 	%r125, %r84, %r6;
	mul.wide.u32 	%rd48, %r125, 8;
	add.s64 	%rd49, %rd1, %rd48;
	ld.global.f64 	%fd95, [%rd49];
	add.f64 	%fd110, %fd110, %fd95;
$L__BB3_52:
	add.s32 	%r85, %r84, %r160;
	setp.ge.u32 	%p29, %r85, %r1;
	@%p29 bra 	$L__BB3_54;
	add.s32 	%r126, %r85, %r6;
	mul.wide.u32 	%rd50, %r126, 8;
	add.s64 	%rd51, %rd1, %rd50;
	ld.global.f64 	%fd96, [%rd51];
	add.f64 	%fd110, %fd110, %fd96;
$L__BB3_54:
	add.s32 	%r155, %r155, 8;
$L__BB3_55:
	setp.eq.s32 	%p30, %r77, 0;
	@%p30 bra 	$L__BB3_71;
	and.b32  	%r88, %r4, 3;
	setp.lt.u32 	%p31, %r77, 4;
	@%p31 bra 	$L__BB3_66;
	mad.lo.s32 	%r89, %r155, %r160, %r5;
	setp.ge.u32 	%p32, %r89, %r1;
	@%p32 bra 	$L__BB3_59;
	add.s32 	%r127, %r89, %r6;
	mul.wide.u32 	%rd52, %r127, 8;
	add.s64 	%rd53, %rd1, %rd52;
	ld.global.f64 	%fd98, [%rd53];
	add.f64 	%fd110, %fd110, %fd98;
$L__BB3_59:
	add.s32 	%r90, %r89, %r160;
	setp.ge.u32 	%p33, %r90, %r1;
	@%p33 bra 	$L__BB3_61;
	add.s32 	%r128, %r90, %r6;
	mul.wide.u32 	%rd54, %r128, 8;
	add.s64 	%rd55, %rd1, %rd54;
	ld.global.f64 	%fd99, [%rd55];
	add.f64 	%fd110, %fd110, %fd99;
$L__BB3_61:
	add.s32 	%r91, %r90, %r160;
	setp.ge.u32 	%p34, %r91, %r1;
	@%p34 bra 	$L__BB3_63;
	add.s32 	%r129, %r91, %r6;
	mul.wide.u32 	%rd56, %r129, 8;
	add.s64 	%rd57, %rd1, %rd56;
	ld.global.f64 	%fd100, [%rd57];
	add.f64 	%fd110, %fd110, %fd100;
$L__BB3_63:
	add.s32 	%r92, %r91, %r160;
	setp.ge.u32 	%p35, %r92, %r1;
	@%p35 bra 	$L__BB3_65;
	add.s32 	%r130, %r92, %r6;
	mul.wide.u32 	%rd58, %r130, 8;
	add.s64 	%rd59, %rd1, %rd58;
	ld.global.f64 	%fd101, [%rd59];
	add.f64 	%fd110, %fd110, %fd101;
$L__BB3_65:
	add.s32 	%r155, %r155, 4;
$L__BB3_66:
	setp.eq.s32 	%p36, %r88, 0;
	@%p36 bra 	$L__BB3_71;
	mad.lo.s32 	%r158, %r160, %r155, %r5;
	add.s32 	%r159, %r158, %r6;
	neg.s32 	%r157, %r88;
$L__BB3_68:
	.pragma "nounroll";
	setp.ge.u32 	%p37, %r158, %r1;
	@%p37 bra 	$L__BB3_70;
	mul.wide.u32 	%rd60, %r159, 8;
	add.s64 	%rd61, %rd1, %rd60;
	ld.global.f64 	%fd102, [%rd61];
	add.f64 	%fd110, %fd110, %fd102;
$L__BB3_70:
	add.s32 	%r159, %r159, %r160;
	add.s32 	%r158, %r158, %r160;
	add.s32 	%r157, %r157, 1;
	setp.ne.s32 	%p38, %r157, 0;
	@%p38 bra 	$L__BB3_68;
$L__BB3_71:
	mov.u32 	%r104, %tid.x;
	shl.b32 	%r131, %r104, 3;
	mov.u32 	%r132, sdata;
	add.s32 	%r105, %r132, %r131;
	st.shared.f64 	[%r105], %fd110;
	bar.sync 	0;
	setp.lt.u32 	%p39, %r160, 2;
	@%p39 bra 	$L__BB3_75;
$L__BB3_72:
	shr.u32 	%r107, %r160, 1;
	setp.ge.u32 	%p40, %r104, %r107;
	@%p40 bra 	$L__BB3_74;
	ld.shared.f64 	%fd103, [%r105];
	shl.b32 	%r133, %r107, 3;
	add.s32 	%r134, %r105, %r133;
	ld.shared.f64 	%fd104, [%r134];
	add.f64 	%fd105, %fd103, %fd104;
	st.shared.f64 	[%r105], %fd105;
$L__BB3_74:
	bar.sync 	0;
	setp.gt.u32 	%p41, %r160, 3;
	mov.u32 	%r160, %r107;
	@%p41 bra 	$L__BB3_72;
$L__BB3_75:
	setp.ne.s32 	%p42, %r104, 0;
	@%p42 bra 	$L__BB3_77;
	ld.param.u64 	%rd65, [_Z4getIPdS_ii_param_1];
	ld.shared.f64 	%fd106, [sdata];
	cvt.rn.f64.s32 	%fd107, %r1;
	div.rn.f64 	%fd108, %fd106, %fd107;
	mov.u32 	%r135, %ctaid.x;
	cvta.to.global.u64 	%rd62, %rd65;
	mul.wide.u32 	%rd63, %r135, 8;
	add.s64 	%rd64, %rd62, %rd63;
	st.global.f64 	[%rd64], %fd108;
$L__BB3_77:
	ret;

}


// ===== COMPILED SASS (sm_100) =====

	.target	sm_100

	.elftype	@"ET_EXEC"


//--------------------- .note.nv.tkinfo           --------------------------
	.section	.note.nv.tkinfo,"",@"SHT_NOTE"
	.sectionflags	@"SHF_NOTE_NV_TKINFO"
	.tkinfo
        /*0018*/ 	.word	0x00000002
        /*0030*/ 	.string	""
        /*0030*/ 	.string	"ptxas"
        /*0030*/ 	.string	"Cuda compilation tools, release 13.0, V13.0.88"
        /*0030*/ 	.string	"Build cuda_13.0.r13.0/compiler.36424714_0"
        /*0030*/ 	.string	"-arch sm_100 -m 64 "



//--------------------- .note.nv.cuinfo           --------------------------
	.section	.note.nv.cuinfo,"",@"SHT_NOTE"
	.sectionflags	@"SHF_NOTE_NV_CUINFO"
        /*0018*/ 	.short	0x0002
        /*001a*/ 	.short	0x0064
        /*001c*/ 	.short	0x0082
	.zero		2


//--------------------- .nv.info                  --------------------------
	.section	.nv.info,"",@"SHT_CUDA_INFO"
	.align	4


	//----- nvinfo : EIATTR_REGCOUNT
	.align		4
        /*0000*/ 	.byte	0x04, 0x2f
        /*0002*/ 	.short	(.L_1 - .L_0)
	.align		4
.L_0:
        /*0004*/ 	.word	index@(_Z10getP_dev12PdS_iiiidiS_)
        /*0008*/ 	.word	0x00000020


	//----- nvinfo : EIATTR_FRAME_SIZE
	.align		4
.L_1:
        /*000c*/ 	.byte	0x04, 0x11
        /*000e*/ 	.short	(.L_3 - .L_2)
	.align		4
.L_2:
        /*0010*/ 	.word	index@(_Z10getP_dev12PdS_iiiidiS_)
        /*0014*/ 	.word	0x00000000


	//----- nvinfo : EIATTR_REGCOUNT
	.align		4
.L_3:
        /*0018*/ 	.byte	0x04, 0x2f
        /*001a*/ 	.short	(.L_5 - .L_4)
	.align		4
.L_4:
        /*001c*/ 	.word	index@(_Z8getP_devPdS_S_iiiidiS_ii)
        /*0020*/ 	.word	0x00000028


	//----- nvinfo : EIATTR_FRAME_SIZE
	.align		4
.L_5:
        /*0024*/ 	.byte	0x04, 0x11
        /*0026*/ 	.short	(.L_7 - .L_6)
	.align		4
.L_6:
        /*0028*/ 	.word	index@($__internal_2_$__cuda_sm20_div_rn_f64_full)
        /*002c*/ 	.word	0x00000000


	//----- nvinfo : EIATTR_FRAME_SIZE
	.align		4
.L_7:
        /*0030*/ 	.byte	0x04, 0x11
        /*0032*/ 	.short	(.L_9 - .L_8)
	.align		4
.L_8:
        /*0034*/ 	.word	index@(_Z8getP_devPdS_S_iiiidiS_ii)
        /*0038*/ 	.word	0x00000000


	//----- nvinfo : EIATTR_REGCOUNT
	.align		4
.L_9:
        /*003c*/ 	.byte	0x04, 0x2f
        /*003e*/ 	.short	(.L_11 - .L_10)
	.align		4
.L_10:
        /*0040*/ 	.word	index@(_Z20getPreprocessing_devPdS_S_iiiS_)
        /*0044*/ 	.word	0x00000020


	//----- nvinfo : EIATTR_FRAME_SIZE
	.align		4
.L_11:
        /*0048*/ 	.byte	0x04, 0x11
        /*004a*/ 	.short	(.L_13 - .L_12)
	.align		4
.L_12:
        /*004c*/ 	.word	index@($__internal_1_$__cuda_sm20_dblrcp_rn_slowpath_v3)
        /*0050*/ 	.word	0x00000000


	//----- nvinfo : EIATTR_FRAME_SIZE
	.align		4
.L_13:
        /*0054*/ 	.byte	0x04, 0x11
        /*0056*/ 	.short	(.L_15 - .L_14)
	.align		4
.L_14:
        /*0058*/ 	.word	index@(_Z20getPreprocessing_devPdS_S_iiiS_)
        /*005c*/ 	.word	0x00000000


	//----- nvinfo : EIATTR_REGCOUNT
	.align		4
.L_15:
        /*0060*/ 	.byte	0x04, 0x2f
        /*0062*/ 	.short	(.L_17 - .L_16)
	.align		4
.L_16:
        /*0064*/ 	.word	index@(_Z4getIPdS_ii)
        /*0068*/ 	.word	0x00000020


	//----- nvinfo : EIATTR_FRAME_SIZE
	.align		4
.L_17:
        /*006c*/ 	.byte	0x04, 0x11
        /*006e*/ 	.short	(.L_19 - .L_18)
	.align		4
.L_18:
        /*0070*/ 	.word	index@($__internal_0_$__cuda_sm20_div_rn_f64_full)
        /*0074*/ 	.word	0x00000000


	//----- nvinfo : EIATTR_FRAME_SIZE
	.align		4
.L_19:
        /*0078*/ 	.byte	0x04, 0x11
        /*007a*/ 	.short	(.L_21 - .L_20)
	.align		4
.L_20:
        /*007c*/ 	.word	index@(_Z4getIPdS_ii)
        /*0080*/ 	.word	0x00000000


	//----- nvinfo : EIATTR_MIN_STACK_SIZE
	.align		4
.L_21:
        /*0084*/ 	.byte	0x04, 0x12
        /*0086*/ 	.short	(.L_23 - .L_22)
	.align		4
.L_22:
        /*0088*/ 	.word	index@(_Z4getIPdS_ii)
        /*008c*/ 	.word	0x00000000


	//----- nvinfo : EIATTR_MIN_STACK_SIZE
	.align		4
.L_23:
        /*0090*/ 	.byte	0x04, 0x12
        /*0092*/ 	.short	(.L_25 - .L_24)
	.align		4
.L_24:
        /*0094*/ 	.word	index@(_Z20getPreprocessing_devPdS_S_iiiS_)
        /*0098*/ 	.word	0x00000000


	//----- nvinfo : EIATTR_MIN_STACK_SIZE
	.align		4
.L_25:
        /*009c*/ 	.byte	0x04, 0x12
        /*009e*/ 	.short	(.L_27 - .L_26)
	.align		4
.L_26:
        /*00a0*/ 	.word	index@(_Z8getP_devPdS_S_iiiidiS_ii)
        /*00a4*/ 	.word	0x00000000


	//----- nvinfo : EIATTR_MIN_STACK_SIZE
	.align		4
.L_27:
        /*00a8*/ 	.byte	0x04, 0x12
        /*00aa*/ 	.short	(.L_29 - .L_28)
	.align		4
.L_28:
        /*00ac*/ 	.word	index@(_Z10getP_dev12PdS_iiiidiS_)
        /*00b0*/ 	.word	0x00000000
.L_29:


//--------------------- .nv.compat                --------------------------
	.section	.nv.compat,"",@"SHT_CUDA_COMPAT_INFO"
	.align	4
        /*0000*/ 	.byte	0x02, 0x09, 0x00, 0x00, 0x02, 0x02, 0x01, 0x00, 0x02, 0x05, 0x05, 0x00, 0x03, 0x07, 0x01, 0x01
        /*0010*/ 	.byte	0x02, 0x03, 0x00, 0x00, 0x02, 0x06, 0x01, 0x00, 0x04, 0x0b, 0x08, 0x00, 0x01, 0x00, 0x00, 0x00
        /*0020*/ 	.byte	0x00, 0x00, 0x00, 0x00


//--------------------- .nv.info._Z4getIPdS_ii    --------------------------
	.section	.nv.info._Z4getIPdS_ii,"",@"SHT_CUDA_INFO"
	.sectionflags	@""
	.align	4


	//----- nvinfo : EIATTR_CUDA_API_VERSION
	.align		4
        /*0000*/ 	.byte	0x04, 0x37
        /*0002*/ 	.short	(.L_31 - .L_30)
.L_30:
        /*0004*/ 	.word	0x00000082


	//----- nvinfo : EIATTR_KPARAM_INFO
	.align		4
.L_31:
        /*0008*/ 	.byte	0x04, 0x17
        /*000a*/ 	.short	(.L_33 - .L_32)
.L_32:
        /*000c*/ 	.word	0x00000000
        /*0010*/ 	.short	0x0003
        /*0012*/ 	.short	0x0014
        /*0014*/ 	.byte	0x00, 0xf0, 0x11, 0x00


	//----- nvinfo : EIATTR_KPARAM_INFO
	.align		4
.L_33:
        /*0018*/ 	.byte	0x04, 0x17
        /*001a*/ 	.short	(.L_35 - .L_34)
.L_34:
        /*001c*/ 	.word	0x00000000
        /*0020*/ 	.short	0x0002
        /*0022*/ 	.short	0x0010
        /*0024*/ 	.byte	0x00, 0xf0, 0x11, 0x00


	//----- nvinfo : EIATTR_KPARAM_INFO
	.align		4
.L_35:
        /*0028*/ 	.byte	0x04, 0x17
        /*002a*/ 	.short	(.L_37 - .L_36)
.L_36:
        /*002c*/ 	.word	0x00000000
        /*0030*/ 	.short	0x0001
        /*0032*/ 	.short	0x0008
        /*0034*/ 	.byte	0x00, 0xf5, 0x21, 0x00


	//----- nvinfo : EIATTR_KPARAM_INFO
	.align		4
.L_37:
        /*0038*/ 	.byte	0x04, 0x17
        /*003a*/ 	.short	(.L_39 - .L_38)
.L_38:
        /*003c*/ 	.word	0x00000000
        /*0040*/ 	.short	0x0000
        /*0042*/ 	.short	0x0000
        /*0044*/ 	.byte	0x00, 0xf5, 0x21, 0x00


	//----- nvinfo : EIATTR_SPARSE_MMA_MASK
	.align		4
.L_39:
        /*0048*/ 	.byte	0x03, 0x50
        /*004a*/ 	.short	0x0000


	//----- nvinfo : EIATTR_MAXREG_COUNT
	.align		4
        /*004c*/ 	.byte	0x03, 0x1b
        /*004e*/ 	.short	0x00ff


	//----- nvinfo : EIATTR_NUM_BARRIERS
	.align		4
        /*0050*/ 	.byte	0x02, 0x4c
        /*0052*/ 	.byte	0x01
	.zero		1


	//----- nvinfo : EIATTR_MERCURY_ISA_VERSION
	.align		4
        /*0054*/ 	.byte	0x03, 0x5f
        /*0056*/ 	.short	0x0101


	//----- nvinfo : EIATTR_VRC_CTA_INIT_COUNT
	.align		4
        /*0058*/ 	.byte	0x02, 0x4a
	.zero		1
	.zero		1


	//----- nvinfo : EIATTR_EXIT_INSTR_OFFSETS
	.align		4
        /*005c*/ 	.byte	0x04, 0x1c
        /*005e*/ 	.short	(.L_41 - .L_40)


	//   ....[0]....
.L_40:
        /*0060*/ 	.word	0x000012f0


	//   ....[1]....
        /*0064*/ 	.word	0x000014b0


	//----- nvinfo : EIATTR_CRS_STACK_SIZE
	.align		4
.L_41:
        /*0068*/ 	.byte	0x04, 0x1e
        /*006a*/ 	.short	(.L_43 - .L_42)
.L_42:
        /*006c*/ 	.word	0x00000000


	//----- nvinfo : EIATTR_CBANK_PARAM_SIZE
	.align		4
.L_43:
        /*0070*/ 	.byte	0x03, 0x19
        /*0072*/ 	.short	0x0018


	//----- nvinfo : EIATTR_PARAM_CBANK
	.align		4
        /*0074*/ 	.byte	0x04, 0x0a
        /*0076*/ 	.short	(.L_45 - .L_44)
	.align		4
.L_44:
        /*0078*/ 	.word	index@(.nv.constant0._Z4getIPdS_ii)
        /*007c*/ 	.short	0x0380
        /*007e*/ 	.short	0x0018


	//----- nvinfo : EIATTR_SW_WAR
	.align		4
.L_45:
        /*0080*/ 	.byte	0x04, 0x36
        /*0082*/ 	.short	(.L_47 - .L_46)
.L_46:
        /*0084*/ 	.word	0x00000008
.L_47:


//--------------------- .nv.info._Z20getPreprocessing_devPdS_S_iiiS_ --------------------------
	.section	.nv.info._Z20getPreprocessing_devPdS_S_iiiS_,"",@"SHT_CUDA_INFO"
	.sectionflags	@""
	.align	4


	//----- nvinfo : EIATTR_CUDA_API_VERSION
	.align		4
        /*0000*/ 	.byte	0x04, 0x37
        /*0002*/ 	.short	(.L_49 - .L_48)
.L_48:
        /*0004*/ 	.word	0x00000082


	//----- nvinfo : EIATTR_KPARAM_INFO
	.align		4
.L_49:
        /*0008*/ 	.byte	0x04, 0x17
        /*000a*/ 	.short	(.L_51 - .L_50)
.L_50:
        /*000c*/ 	.word	0x00000000
        /*0010*/ 	.short	0x0006
        /*0012*/ 	.short	0x0028
        /*0014*/ 	.byte	0x00, 0xf5, 0x21, 0x00


	//----- nvinfo : EIATTR_KPARAM_INFO
	.align		4
.L_51:
        /*0018*/ 	.byte	0x04, 0x17
        /*001a*/ 	.short	(.L_53 - .L_52)
.L_52:
        /*001c*/ 	.word	0x00000000
        /*0020*/ 	.short	0x0005
        /*0022*/ 	.short	0x0020
        /*0024*/ 	.byte	0x00, 0xf0, 0x11, 0x00


	//----- nvinfo : EIATTR_KPARAM_INFO
	.align		4
.L_53:
        /*0028*/ 	.byte	0x04, 0x17
        /*002a*/ 	.short	(.L_55 - .L_54)
.L_54:
        /*002c*/ 	.word	0x00000000
        /*0030*/ 	.short	0x0004
        /*0032*/ 	.short	0x001c
        /*0034*/ 	.byte	0x00, 0xf0, 0x11, 0x00


	//----- nvinfo : EIATTR_KPARAM_INFO
	.align		4
.L_55:
        /*0038*/ 	.byte	0x04, 0x17
        /*003a*/ 	.short	(.L_57 - .L_56)
.L_56:
        /*003c*/ 	.word	0x00000000
        /*0040*/ 	.short	0x0003
        /*0042*/ 	.short	0x0018
        /*0044*/ 	.byte	0x00, 0xf0, 0x11, 0x00


	//----- nvinfo : EIATTR_KPARAM_INFO
	.align		4
.L_57:
        /*0048*/ 	.byte	0x04, 0x17
        /*004a*/ 	.short	(.L_59 - .L_58)
.L_58:
        /*004c*/ 	.word	0x00000000
        /*0050*/ 	.short	0x0002
        /*0052*/ 	.short	0x0010
        /*0054*/ 	.byte	0x00, 0xf5, 0x21, 0x00


	//----- nvinfo : EIATTR_KPARAM_INFO
	.align		4
.L_59:
        /*0058*/ 	.byte	0x04, 0x17
        /*005a*/ 	.short	(.L_61 - .L_60)
.L_60:
        /*005c*/ 	.word	0x00000000
        /*0060*/ 	.short	0x0001
        /*0062*/ 	.short	0x0008
        /*0064*/ 	.byte	0x00, 0xf5, 0x21, 0x00


	//----- nvinfo : EIATTR_KPARAM_INFO
	.align		4
.L_61:
        /*0068*/ 	.byte	0x04, 0x17
        /*006a*/ 	.short	(.L_63 - .L_62)
.L_62:
        /*006c*/ 	.word	0x00000000
        /*0070*/ 	.short	0x0000
        /*0072*/ 	.short	0x0000
        /*0074*/ 	.byte	0x00, 0xf5, 0x21, 0x00


	//----- nvinfo : EIATTR_SPARSE_MMA_MASK
	.align		4
.L_63:
        /*0078*/ 	.byte	0x03, 0x50
        /*007a*/ 	.short	0x0000


	//----- nvinfo : EIATTR_MAXREG_COUNT
	.align		4
        /*007c*/ 	.byte	0x03, 0x1b
        /*007e*/ 	.short	0x00ff


	//----- nvinfo : EIATTR_NUM_BARRIERS
	.align		4
        /*0080*/ 	.byte	0x02, 0x4c
        /*0082*/ 	.byte	0x01
	.zero		1


	//----- nvinfo : EIATTR_MERCURY_ISA_VERSION
	.align		4
        /*0084*/ 	.byte	0x03, 0x5f
        /*0086*/ 	.short	0x0101


	//----- nvinfo : EIATTR_VRC_CTA_INIT_COUNT
	.align		4
        /*0088*/ 	.byte	0x02, 0x4a
	.zero		1
	.zero		1


	//----- nvinfo : EIATTR_EXIT_INSTR_OFFSETS
	.align		4
        /*008c*/ 	.byte	0x04, 0x1c
        /*008e*/ 	.short	(.L_65 - .L_64)


	//   ....[0]....
.L_64:
        /*0090*/ 	.word	0x00000150


	//   ....[1]....
        /*0094*/ 	.word	0x00000df0


	//   ....[2]....
        /*0098*/ 	.word	0x00001490


	//   ....[3]....
        /*009c*/ 	.word	0x00001850


	//   ....[4]....
        /*00a0*/ 	.word	0x00001a40


	//----- nvinfo : EIATTR_CRS_STACK_SIZE
	.align		4
.L_65:
        /*00a4*/ 	.byte	0x04, 0x1e
        /*00a6*/ 	.short	(.L_67 - .L_66)
.L_66:
        /*00a8*/ 	.word	0x00000000


	//----- nvinfo : EIATTR_CBANK_PARAM_SIZE
	.align		4
.L_67:
        /*00ac*/ 	.byte	0x03, 0x19
        /*00ae*/ 	.short	0x0030


	//----- nvinfo : EIATTR_PARAM_CBANK
	.align		4
        /*00b0*/ 	.byte	0x04, 0x0a
        /*00b2*/ 	.short	(.L_69 - .L_68)
	.align		4
.L_68:
        /*00b4*/ 	.word	index@(.nv.constant0._Z20getPreprocessing_devPdS_S_iiiS_)
        /*00b8*/ 	.short	0x0380
        /*00ba*/ 	.short	0x0030


	//----- nvinfo : EIATTR_SW_WAR
	.align		4
.L_69:
        /*00bc*/ 	.byte	0x04, 0x36
        /*00be*/ 	.short	(.L_71 - .L_70)
.L_70:
        /*00c0*/ 	.word	0x00000008
.L_71:


//--------------------- .nv.info._Z8getP_devPdS_S_iiiidiS_ii --------------------------
	.section	.nv.info._Z8getP_devPdS_S_iiiidiS_ii,"",@"SHT_CUDA_INFO"
	.sectionflags	@""
	.align	4


	//----- nvinfo : EIATTR_CUDA_API_VERSION
	.align		4
        /*0000*/ 	.byte	0x04, 0x37
        /*0002*/ 	.short	(.L_73 - .L_72)
.L_72:
        /*0004*/ 	.word	0x00000082


	//----- nvinfo : EIATTR_KPARAM_INFO
	.align		4
.L_73:
        /*0008*/ 	.byte	0x04, 0x17
        /*000a*/ 	.short	(.L_75 - .L_74)
.L_74:
        /*000c*/ 	.word	0x00000000
        /*0010*/ 	.short	0x000b
        /*0012*/ 	.short	0x0044
        /*0014*/ 	.byte	0x00, 0xf0, 0x11, 0x00


	//----- nvinfo : EIATTR_KPARAM_INFO
	.align		4
.L_75:
        /*0018*/ 	.byte	0x04, 0x17
        /*001a*/ 	.short	(.L_77 - .L_76)
.L_76:
        /*001c*/ 	.word	0x00000000
        /*0020*/ 	.short	0x000a
        /*0022*/ 	.short	0x0040
        /*0024*/ 	.byte	0x00, 0xf0, 0x11, 0x00


	//----- nvinfo : EIATTR_KPARAM_INFO
	.align		4
.L_77:
        /*0028*/ 	.byte	0x04, 0x17
        /*002a*/ 	.short	(.L_79 - .L_78)
.L_78:
        /*002c*/ 	.word	0x00000000
        /*0030*/ 	.short	0x0009
        /*0032*/ 	.short	0x0038
        /*0034*/ 	.byte	0x00, 0xf5, 0x21, 0x00


	//----- nvinfo : EIATTR_KPARAM_INFO
	.align		4
.L_79:
        /*0038*/ 	.byte	0x04, 0x17
        /*003a*/ 	.short	(.L_81 - .L_80)
.L_80:
        /*003c*/ 	.word	0x00000000
        /*0040*/ 	.short	0x0008
        /*0042*/ 	.short	0x0030
        /*0044*/ 	.byte	0x00, 0xf0, 0x11, 0x00


	//----- nvinfo : EIATTR_KPARAM_INFO
	.align		4
.L_81:
        /*0048*/ 	.byte	0x04, 0x17
        /*004a*/ 	.short	(.L_83 - .L_82)
.L_82:
        /*004c*/ 	.word	0x00000000
        /*0050*/ 	.short	0x0007
        /*0052*/ 	.short	0x0028
        /*0054*/ 	.byte	0x00, 0xf0, 0x21, 0x00


	//----- nvinfo : EIATTR_KPARAM_INFO
	.align		4
.L_83:
        /*0058*/ 	.byte	0x04, 0x17
        /*005a*/ 	.short	(.L_85 - .L_84)
.L_84:
        /*005c*/ 	.word	0x00000000
        /*0060*/ 	.short	0x0006
        /*0062*/ 	.short	0x0024
        /*0064*/ 	.byte	0x00, 0xf0, 0x11, 0x00


	//----- nvinfo : EIATTR_KPARAM_INFO
	.align		4
.L_85:
        /*0068*/ 	.byte	0x04, 0x17
        /*006a*/ 	.short	(.L_87 - .L_86)
.L_86:
        /*006c*/ 	.word	0x00000000
        /*0070*/ 	.short	0x0005
        /*0072*/ 	.short	0x0020
        /*0074*/ 	.byte	0x00, 0xf0, 0x11, 0x00


	//----- nvinfo : EIATTR_KPARAM_INFO
	.align		4
.L_87:
        /*0078*/ 	.byte	0x04, 0x17
        /*007a*/ 	.short	(.L_89 - .L_88)
.L_88:
        /*007c*/ 	.word	0x00000000
        /*0080*/ 	.short	0x0004
        /*0082*/ 	.short	0x001c
        /*0084*/ 	.byte	0x00, 0xf0, 0x11, 0x00


	//----- nvinfo : EIATTR_KPARAM_INFO
	.align		4
.L_89:
        /*0088*/ 	.byte	0x04, 0x17
        /*008a*/ 	.short	(.L_91 - .L_90)
.L_90:
        /*008c*/ 	.word	0x00000000
        /*0090*/ 	.short	0x0003
        /*0092*/ 	.short	0x0018
        /*0094*/ 	.byte	0x00, 0xf0, 0x11, 0x00


	//----- nvinfo : EIATTR_KPARAM_INFO
	.align		4
.L_91:
        /*0098*/ 	.byte	0x04, 0x17
        /*009a*/ 	.short	(.L_93 - .L_92)
.L_92:
        /*009c*/ 	.word	0x00000000
        /*00a0*/ 	.short	0x0002
        /*00a2*/ 	.short	0x0010
        /*00a4*/ 	.byte	0x00, 0xf5, 0x21, 0x00


	//----- nvinfo : EIATTR_KPARAM_INFO
	.align		4
.L_93:
        /*00a8*/ 	.byte	0x04, 0x17
        /*00aa*/ 	.short	(.L_95 - .L_94)
.L_94:
        /*00ac*/ 	.word	0x00000000
        /*00b0*/ 	.short	0x0001
        /*00b2*/ 	.short	0x0008
        /*00b4*/ 	.byte	0x00, 0xf5, 0x21, 0x00


	//----- nvinfo : EIATTR_KPARAM_INFO
	.align		4
.L_95:
        /*00b8*/ 	.byte	0x04, 0x17
        /*00ba*/ 	.short	(.L_97 - .L_96)
.L_96:
        /*00bc*/ 	.word	0x00000000
        /*00c0*/ 	.short	0x0000
        /*00c2*/ 	.short	0x0000
        /*00c4*/ 	.byte	0x00, 0xf5, 0x21, 0x00


	//----- nvinfo : EIATTR_SPARSE_MMA_MASK
	.align		4
.L_97:
        /*00c8*/ 	.byte	0x03, 0x50
        /*00ca*/ 	.short	0x0000


	//----- nvinfo : EIATTR_MAXREG_COUNT
	.align		4
        /*00cc*/ 	.byte	0x03, 0x1b
        /*00ce*/ 	.short	0x00ff


	//----- nvinfo : EIATTR_NUM_BARRIERS
	.align		4
        /*00d0*/ 	.byte	0x02, 0x4c
        /*00d2*/ 	.byte	0x01
	.zero		1


	//----- nvinfo : EIATTR_MERCURY_ISA_VERSION
	.align		4
        /*00d4*/ 	.byte	0x03, 0x5f
        /*00d6*/ 	.short	0x0101


	//----- nvinfo : EIATTR_VRC_CTA_INIT_COUNT
	.align		4
        /*00d8*/ 	.byte	0x02, 0x4a
	.zero		1
	.zero		1


	//----- nvinfo : EIATTR_EXIT_INSTR_OFFSETS
	.align		4
        /*00dc*/ 	.byte	0x04, 0x1c
        /*00de*/ 	.short	(.L_99 - .L_98)


	//   ....[0]....
.L_98:
        /*00e0*/ 	.word	0x00000100


	//   ....[1]....
        /*00e4*/ 	.word	0x00000130


	//   ....[2]....
        /*00e8*/ 	.word	0x00001960


	//   ....[3]....
        /*00ec*/ 	.word	0x000019c0


	//----- nvinfo : EIATTR_CRS_STACK_SIZE
	.align		4
.L_99:
        /*00f0*/ 	.byte	0x04, 0x1e
        /*00f2*/ 	.short	(.L_101 - .L_100)
.L_100:
        /*00f4*/ 	.word	0x00000000


	//----- nvinfo : EIATTR_CBANK_PARAM_SIZE
	.align		4
.L_101:
        /*00f8*/ 	.byte	0x03, 0x19
        /*00fa*/ 	.short	0x0048


	//----- nvinfo : EIATTR_PARAM_CBANK
	.align		4
        /*00fc*/ 	.byte	0x04, 0x0a
        /*00fe*/ 	.short	(.L_103 - .L_102)
	.align		4
.L_102:
        /*0100*/ 	.word	index@(.nv.constant0._Z8getP_devPdS_S_iiiidiS_ii)
        /*0104*/ 	.short	0x0380
        /*0106*/ 	.short	0x0048


	//----- nvinfo : EIATTR_SW_WAR
	.align		4
.L_103:
        /*0108*/ 	.byte	0x04, 0x36
        /*010a*/ 	.short	(.L_105 - .L_104)
.L_104:
        /*010c*/ 	.word	0x00000008
.L_105:


//--------------------- .nv.info._Z10getP_dev12PdS_iiiidiS_ --------------------------
	.section	.nv.info._Z10getP_dev12PdS_iiiidiS_,"",@"SHT_CUDA_INFO"
	.sectionflags	@""
	.align	4


	//----- nvinfo : EIATTR_CUDA_API_VERSION
	.align		4
        /*0000*/ 	.byte	0x04, 0x37
        /*0002*/ 	.short	(.L_107 - .L_106)
.L_106:
        /*0004*/ 	.word	0x00000082


	//----- nvinfo : EIATTR_KPARAM_INFO
	.align		4
.L_107:
        /*0008*/ 	.byte	0x04, 0x17
        /*000a*/ 	.short	(.L_109 - .L_108)
.L_108:
        /*000c*/ 	.word	0x00000000
        /*0010*/ 	.short	0x0008
        /*0012*/ 	.short	0x0030
        /*0014*/ 	.byte	0x00, 0xf5, 0x21, 0x00


	//----- nvinfo : EIATTR_KPARAM_INFO
	.align		4
.L_109:
        /*0018*/ 	.byte	0x04, 0x17
        /*001a*/ 	.short	(.L_111 - .L_110)
.L_110:
        /*001c*/ 	.word	0x00000000
        /*0020*/ 	.short	0x0007
        /*0022*/ 	.short	0x0028
        /*0024*/ 	.byte	0x00, 0xf0, 0x11, 0x00


	//----- nvinfo : EIATTR_KPARAM_INFO
	.align		4
.L_111:
        /*0028*/ 	.byte	0x04, 0x17
        /*002a*/ 	.short	(.L_113 - .L_112)
.L_112:
        /*002c*/ 	.word	0x00000000
        /*0030*/ 	.short	0x0006
        /*0032*/ 	.short	0x0020
        /*0034*/ 	.byte	0x00, 0xf0, 0x21, 0x00


	//----- nvinfo : EIATTR_KPARAM_INFO
	.align		4
.L_113:
        /*0038*/ 	.byte	0x04, 0x17
        /*003a*/ 	.short	(.L_115 - .L_114)
.L_114:
        /*003c*/ 	.word	0x00000000
        /*0040*/ 	.short	0x0005
        /*0042*/ 	.short	0x001c
        /*0044*/ 	.byte	0x00, 0xf0, 0x11, 0x00


	//----- nvinfo : EIATTR_KPARAM_INFO
	.align		4
.L_115:
        /*0048*/ 	.byte	0x04, 0x17
        /*004a*/ 	.short	(.L_117 - .L_116)
.L_116:
        /*004c*/ 	.word	0x00000000
        /*0050*/ 	.short	0x0004
        /*0052*/ 	.short	0x0018
        /*0054*/ 	.byte	0x00, 0xf0, 0x11, 0x00


	//----- nvinfo : EIATTR_KPARAM_INFO
	.align		4
.L_117:
        /*0058*/ 	.byte	0x04, 0x17
        /*005a*/ 	.short	(.L_119 - .L_118)
.L_118:
        /*005c*/ 	.word	0x00000000
        /*0060*/ 	.short	0x0003
        /*0062*/ 	.short	0x0014
        /*0064*/ 	.byte	0x00, 0xf0, 0x11, 0x00


	//----- nvinfo : EIATTR_KPARAM_INFO
	.align		4
.L_119:
        /*0068*/ 	.byte	0x04, 0x17
        /*006a*/ 	.short	(.L_121 - .L_120)
.L_120:
        /*006c*/ 	.word	0x00000000
        /*0070*/ 	.short	0x0002
        /*0072*/ 	.short	0x0010
        /*0074*/ 	.byte	0x00, 0xf0, 0x11, 0x00


	//----- nvinfo : EIATTR_KPARAM_INFO
	.align		4
.L_121:
        /*0078*/ 	.byte	0x04, 0x17
        /*007a*/ 	.short	(.L_123 - .L_122)
.L_122:
        /*007c*/ 	.word	0x00000000
        /*0080*/ 	.short	0x0001
        /*0082*/ 	.short	0x0008
        /*0084*/ 	.byte	0x00, 0xf5, 0x21, 0x00


	//----- nvinfo : EIATTR_KPARAM_INFO
	.align		4
.L_123:
        /*0088*/ 	.byte	0x04, 0x17
        /*008a*/ 	.short	(.L_125 - .L_124)
.L_124:
        /*008c*/ 	.word	0x00000000
        /*0090*/ 	.short	0x0000
        /*0092*/ 	.short	0x0000
        /*0094*/ 	.byte	0x00, 0xf5, 0x21, 0x00


	//----- nvinfo : EIATTR_SPARSE_MMA_MASK
	.align		4
.L_125:
        /*0098*/ 	.byte	0x03, 0x50
        /*009a*/ 	.short	0x0000


	//----- nvinfo : EIATTR_MAXREG_COUNT
	.align		4
        /*009c*/ 	.byte	0x03, 0x1b
        /*009e*/ 	.short	0x00ff


	//----- nvinfo : EIATTR_MERCURY_ISA_VERSION
	.align		4
        /*00a0*/ 	.byte	0x03, 0x5f
        /*00a2*/ 	.short	0x0101


	//----- nvinfo : EIATTR_VRC_CTA_INIT_COUNT
	.align		4
        /*00a4*/ 	.byte	0x02, 0x4a
	.zero		1
	.zero		1


	//----- nvinfo : EIATTR_EXIT_INSTR_OFFSETS
	.align		4
        /*00a8*/ 	.byte	0x04, 0x1c
        /*00aa*/ 	.short	(.L_127 - .L_126)


	//   ....[0]....
.L_126:
        /*00ac*/ 	.word	0x000000a0


	//   ....[1]....
        /*00b0*/ 	.word	0x000017a0


	//----- nvinfo : EIATTR_CBANK_PARAM_SIZE
	.align		4
.L_127:
        /*00b4*/ 	.byte	0x03, 0x19
        /*00b6*/ 	.short	0x0038


	//----- nvinfo : EIATTR_PARAM_CBANK
	.align		4
        /*00b8*/ 	.byte	0x04, 0x0a
        /*00ba*/ 	.short	(.L_129 - .L_128)
	.align		4
.L_128:
        /*00bc*/ 	.word	index@(.nv.constant0._Z10getP_dev12PdS_iiiidiS_)
        /*00c0*/ 	.short	0x0380
        /*00c2*/ 	.short	0x0038


	//----- nvinfo : EIATTR_SW_WAR
	.align		4
.L_129:
        /*00c4*/ 	.byte	0x04, 0x36
        /*00c6*/ 	.short	(.L_131 - .L_130)
.L_130:
        /*00c8*/ 	.word	0x00000008
.L_131:


//--------------------- .nv.callgraph             --------------------------
	.section	.nv.callgraph,"",@"SHT_CUDA_CALLGRAPH"
	.align	4
	.sectionentsize	8
	.align		4
        /*0000*/ 	.word	0x00000000
	.align		4
        /*0004*/ 	.word	0xffffffff
	.align		4
        /*0008*/ 	.word	0x00000000
	.align		4
        /*000c*/ 	.word	0xfffffffe
	.align		4
        /*0010*/ 	.word	0x00000000
	.align		4
        /*0014*/ 	.word	0xfffffffd
	.align		4
        /*0018*/ 	.word	0x00000000
	.align		4
        /*001c*/ 	.word	0xfffffffc


//--------------------- .text._Z4getIPdS_ii       --------------------------
	.section	.text._Z4getIPdS_ii,"ax",@progbits
	.align	128
        .global         _Z4getIPdS_ii
        .type           _Z4getIPdS_ii,@function
        .size           _Z4getIPdS_ii,(.L_x_80 - _Z4getIPdS_ii)
        .other          _Z4getIPdS_ii,@"STO_CUDA_ENTRY STV_DEFAULT"
_Z4getIPdS_ii:
.text._Z4getIPdS_ii:
[----:B------:R-:W-:Y:S08]  /*0000*/  LDC R1, c[0x0][0x37c] ;  /* 0x0000df00ff017b82 */ /* 0x000ff00000000800 */
[----:B------:R-:W0:Y:S01]  /*0010*/  LDC R0, c[0x0][0x360] ;  /* 0x0000d800ff007b82 */ /* 0x000e220000000800 */
[----:B------:R-:W1:Y:S01]  /*0020*/  LDCU.64 UR4, c[0x0][0x390] ;  /* 0x00007200ff0477ac */ /* 0x000e620008000a00 */
[----:B------:R-:W-:Y:S01]  /*0030*/  CS2R R20, SRZ ;  /* 0x0000000000147805 */ /* 0x000fe2000001ff00 */
[----:B------:R-:W2:Y:S01]  /*0040*/  LDCU.64 UR8, c[0x0][0x358] ;  /* 0x00006b00ff0877ac */ /* 0x000ea20008000a00 */
[----:B-1----:R-:W-:-:S04]  /*0050*/  UIMAD UR4, UR5, UR4, URZ ;  /* 0x00000004050472a4 */ /* 0x002fc8000f8e02ff */
[----:B------:R-:W-:Y:S01]  /*0060*/  UIADD3 UR5, UPT, UPT, UR4, -0x1, URZ ;  /* 0xffffffff04057890 */ /* 0x000fe2000fffe0ff */
[----:B0-----:R-:W0:Y:S01]  /*0070*/  I2F.U32.RP R4, R0 ;  /* 0x0000000000047306 */ /* 0x001e220000209000 */
[----:B------:R-:W-:-:S07]  /*0080*/  ISETP.NE.U32.AND P2, PT, R0, RZ, PT ;  /* 0x000000ff0000720c */ /* 0x000fce0003f45070 */
[----:B0-----:R-:W0:Y:S02]  /*0090*/  MUFU.RCP R4, R4 ;  /* 0x0000000400047308 */ /* 0x001e240000001000 */
[----:B0-----:R-:W-:-:S06]  /*00a0*/  VIADD R2, R4, 0xffffffe ;  /* 0x0ffffffe04027836 */ /* 0x001fcc0000000000 */
[----:B------:R0:W1:Y:S02]  /*00b0*/  F2I.FTZ.U32.TRUNC.NTZ R3, R2 ;  /* 0x0000000200037305 */ /* 0x000064000021f000 */
[----:B0-----:R-:W-:Y:S02]  /*00c0*/  IMAD.MOV.U32 R2, RZ, RZ, RZ ;  /* 0x000000ffff027224 */ /* 0x001fe400078e00ff */
[----:B-1----:R-:W-:-:S04]  /*00d0*/  IMAD.MOV R5, RZ, RZ, -R3 ;  /* 0x000000ffff057224 */ /* 0x002fc800078e0a03 */
[----:B------:R-:W-:-:S04]  /*00e0*/  IMAD R5, R5, R0, RZ ;  /* 0x0000000005057224 */ /* 0x000fc800078e02ff */
[----:B------:R-:W-:-:S06]  /*00f0*/  IMAD.HI.U32 R3, R3, R5, R2 ;  /* 0x0000000503037227 */ /* 0x000fcc00078e0002 */
[----:B------:R-:W-:-:S05]  /*0100*/  IMAD.HI.U32 R4, R3, UR5, RZ ;  /* 0x0000000503047c27 */ /* 0x000fca000f8e00ff */
[----:B------:R-:W-:-:S05]  /*0110*/  IADD3 R3, PT, PT, -R4, RZ, RZ ;  /* 0x000000ff04037210 */ /* 0x000fca0007ffe1ff */
[----:B------:R-:W-:-:S05]  /*0120*/  IMAD R3, R0, R3, UR5 ;  /* 0x0000000500037e24 */ /* 0x000fca000f8e0203 */
[----:B------:R-:W-:-:S13]  /*0130*/  ISETP.GE.U32.AND P0, PT, R3, R0, PT ;  /* 0x000000000300720c */ /* 0x000fda0003f06070 */
[----:B------:R-:W-:Y:S02]  /*0140*/  @P0 IMAD.IADD R3, R3, 0x1, -R0 ;  /* 0x0000000103030824 */ /* 0x000fe400078e0a00 */
[----:B------:R-:W-:-:S03]  /*0150*/  @P0 VIADD R4, R4, 0x1 ;  /* 0x0000000104040836 */ /* 0x000fc60000000000 */
[----:B------:R-:W-:-:S13]  /*0160*/  ISETP.GE.U32.AND P1, PT, R3, R0, PT ;  /* 0x000000000300720c */ /* 0x000fda0003f26070 */
[----:B------:R-:W-:Y:S01]  /*0170*/  @P1 VIADD R4, R4, 0x1 ;  /* 0x0000000104041836 */ /* 0x000fe20000000000 */
[----:B------:R-:W-:-:S04]  /*0180*/  @!P2 LOP3.LUT R4, RZ, R0, RZ, 0x33, !PT ;  /* 0x00000000ff04a212 */ /* 0x000fc800078e33ff */
[----:B------:R-:W-:-:S04]  /*0190*/  IADD3 R2, PT, PT, R4, 0x1, RZ ;  /* 0x0000000104027810 */ /* 0x000fc80007ffe0ff */
[----:B------:R-:W-:-:S13]  /*01a0*/  ISETP.NE.AND P0, PT, R2, RZ, PT ;  /* 0x000000ff0200720c */ /* 0x000fda0003f05270 */
[----:B--2---:R-:W-:Y:S05]  /*01b0*/  @!P0 BRA `(.L_x_0) ;  /* 0x0000000c00f88947 */ /* 0x004fea0003800000 */
[----:B------:R-:W0:Y:S01]  /*01c0*/  S2UR UR5, SR_CTAID.X ;  /* 0x00000000000579c3 */ /* 0x000e220000002500 */
[----:B------:R-:W1:Y:S01]  /*01d0*/  S2R R3, SR_TID.X ;  /* 0x0000000000037919 */ /* 0x000e620000002100 */
[----:B------:R-:W-:Y:S01]  /*01e0*/  ISETP.GE.U32.AND P0, PT, R4, 0xf, PT ;  /* 0x0000000f0400780c */ /* 0x000fe20003f06070 */
[----:B------:R-:W-:Y:S01]  /*01f0*/  IMAD.MOV.U32 R16, RZ, RZ, RZ ;  /* 0x000000ffff107224 */ /* 0x000fe200078e00ff */
[----:B------:R-:W-:Y:S01]  /*0200*/  CS2R R20, SRZ ;  /* 0x0000000000147805 */ /* 0x000fe2000001ff00 */
[----:B0-----:R-:W-:-:S10]  /*0210*/  UIMAD UR5, UR4, UR5, URZ ;  /* 0x00000005040572a4 */ /* 0x001fd4000f8e02ff */
[----:B------:R-:W-:Y:S05]  /*0220*/  @!P0 BRA `(.L_x_1) ;  /* 0x0000000800208947 */ /* 0x000fea0003800000 */
[----:B-1----:R-:W-:Y:S01]  /*0230*/  VIADD R7, R3, UR5 ;  /* 0x0000000503077c36 */ /* 0x002fe20008000000 */
[----:B------:R-:W-:Y:S01]  /*0240*/  LOP3.LUT R4, R2, 0xfffffff0, RZ, 0xc0, !PT ;  /* 0xfffffff002047812 */ /* 0x000fe200078ec0ff */
[----:B------:R-:W-:Y:S01]  /*0250*/  IMAD.MOV.U32 R16, RZ, RZ, R3 ;  /* 0x000000ffff107224 */ /* 0x000fe200078e0003 */
[----:B------:R-:W-:Y:S01]  /*0260*/  CS2R R20, SRZ ;  /* 0x0000000000147805 */ /* 0x000fe2000001ff00 */
[--C-:B------:R-:W-:Y:S01]  /*0270*/  IMAD R11, R0, 0xf, R7.reuse ;  /* 0x0000000f000b7824 */ /* 0x100fe200078e0207 */
[----:B------:R-:W-:Y:S01]  /*0280*/  IADD3 R4, PT, PT, -R4, RZ, RZ ;  /* 0x000000ff04047210 */ /* 0x000fe20007ffe1ff */
[C-C-:B------:R-:W-:Y:S01]  /*0290*/  IMAD R13, R0.reuse, 0xe, R7.reuse ;  /* 0x0000000e000d7824 */ /* 0x140fe200078e0207 */
[C---:B------:R-:W-:Y:S01]  /*02a0*/  IADD3 R5, PT, PT, R0.reuse, R7, RZ ;  /* 0x0000000700057210 */ /* 0x040fe20007ffe0ff */
[C-C-:B------:R-:W-:Y:S02]  /*02b0*/  IMAD R15, R0.reuse, 0xd, R7.reuse ;  /* 0x0000000d000f7824 */ /* 0x140fe400078e0207 */
[----:B------:R-:W-:-:S02]  /*02c0*/  IMAD R17, R0, 0xc, R7 ;  /* 0x0000000c00117824 */ /* 0x000fc400078e0207 */
[C-C-:B------:R-:W-:Y:S02]  /*02d0*/  IMAD R19, R0.reuse, 0xb, R7.reuse ;  /* 0x0000000b00137824 */ /* 0x140fe400078e0207 */
[C-C-:B------:R-:W-:Y:S02]  /*02e0*/  IMAD R25, R0.reuse, 0xa, R7.reuse ;  /* 0x0000000a00197824 */ /* 0x140fe400078e0207 */
[C-C-:B------:R-:W-:Y:S02]  /*02f0*/  IMAD R27, R0.reuse, 0x9, R7.reuse ;  /* 0x00000009001b7824 */ /* 0x140fe400078e0207 */
[C-C-:B------:R-:W-:Y:S02]  /*0300*/  IMAD R29, R0.reuse, 0x8, R7.reuse ;  /* 0x00000008001d7824 */ /* 0x140fe400078e0207 */
[C-C-:B------:R-:W-:Y:S02]  /*0310*/  IMAD R6, R0.reuse, 0x7, R7.reuse ;  /* 0x0000000700067824 */ /* 0x140fe400078e0207 */
[----:B------:R-:W-:-:S02]  /*0320*/  IMAD R8, R0, 0x6, R7 ;  /* 0x0000000600087824 */ /* 0x000fc400078e0207 */
[C-C-:B------:R-:W-:Y:S02]  /*0330*/  IMAD R10, R0.reuse, 0x5, R7.reuse ;  /* 0x00000005000a7824 */ /* 0x140fe400078e0207 */
[C-C-:B------:R-:W-:Y:S02]  /*0340*/  IMAD R12, R0.reuse, 0x4, R7.reuse ;  /* 0x00000004000c7824 */ /* 0x140fe400078e0207 */
[C-C-:B------:R-:W-:Y:S02]  /*0350*/  IMAD R14, R0.reuse, 0x3, R7.reuse ;  /* 0x00000003000e7824 */ /* 0x140fe400078e0207 */
[----:B------:R-:W-:-:S07]  /*0360*/  IMAD R9, R0, 0x2, R7 ;  /* 0x0000000200097824 */ /* 0x000fce00078e0207 */
.L_x_2:
[----:B------:R-:W-:-:S13]  /*0370*/  ISETP.GE.U32.AND P0, PT, R16, UR4, PT ;  /* 0x0000000410007c0c */ /* 0x000fda000bf06070 */
[----:B------:R-:W0:Y:S02]  /*0380*/  @!P0 LDC.64 R22, c[0x0][0x380] ;  /* 0x0000e000ff168b82 */ /* 0x000e240000000a00 */
[----:B0-----:R-:W-:-:S06]  /*0390*/  @!P0 IMAD.WIDE.U32 R22, R7, 0x8, R22 ;  /* 0x0000000807168825 */ /* 0x001fcc00078e0016 */
[----:B------:R-:W2:Y:S01]  /*03a0*/  @!P0 LDG.E.64 R22, desc[UR8][R22.64] ;  /* 0x0000000816168981 */ /* 0x000ea2000c1e1b00 */
[----:B------:R-:W-:-:S05]  /*03b0*/  IMAD.IADD R18, R0, 0x1, R16 ;  /* 0x0000000100127824 */ /* 0x000fca00078e0210 */
[----:B------:R-:W-:Y:S01]  /*03c0*/  ISETP.GE.U32.AND P1, PT, R18, UR4, PT ;  /* 0x0000000412007c0c */ /* 0x000fe2000bf26070 */
[----:B--2---:R-:W-:-:S12]  /*03d0*/  @!P0 DADD R20, R20, R22 ;  /* 0x0000000014148229 */ /* 0x004fd80000000016 */
        /* <DEDUP_REMOVED lines=15> */
[----:B------:R-:W-:-:S04]  /*04d0*/  IADD3 R18, PT, PT, R0, R18, RZ ;  /* 0x0000001200127210 */ /* 0x000fc80007ffe0ff */
        /* <DEDUP_REMOVED lines=71> */
[----:B------:R-:W-:Y:S01]  /*0950*/  IADD3 R4, PT, PT, R4, 0x10, RZ ;  /* 0x0000001004047810 */ /* 0x000fe20007ffe0ff */
[C---:B------:R-:W-:Y:S01]  /*0960*/  IMAD R16, R0.reuse, 0x10, R16 ;  /* 0x0000001000107824 */ /* 0x040fe200078e0210 */
[C---:B------:R-:W-:Y:S01]  /*0970*/  LEA R9, R0.reuse, R9, 0x4 ;  /* 0x0000000900097211 */ /* 0x040fe200078e20ff */
[----:B------:R-:W-:Y:S01]  /*0980*/  IMAD R7, R0, 0x10, R7 ;  /* 0x0000001000077824 */ /* 0x000fe200078e0207 */
[----:B------:R-:W-:Y:S01]  /*0990*/  ISETP.NE.AND P0, PT, R4, RZ, PT ;  /* 0x000000ff0400720c */ /* 0x000fe20003f05270 */
[C---:B------:R-:W-:Y:S01]  /*09a0*/  IMAD R5, R0.reuse, 0x10, R5 ;  /* 0x0000001000057824 */ /* 0x040fe200078e0205 */
[C---:B------:R-:W-:Y:S01]  /*09b0*/  LEA R8, R0.reuse, R8, 0x4 ;  /* 0x0000000800087211 */ /* 0x040fe200078e20ff */
[C---:B------:R-:W-:Y:S01]  /*09c0*/  IMAD R14, R0.reuse, 0x10, R14 ;  /* 0x00000010000e7824 */ /* 0x040fe200078e020e */
[C---:B------:R-:W-:Y:S01]  /*09d0*/  LEA R25, R0.reuse, R25, 0x4 ;  /* 0x0000001900197211 */ /* 0x040fe200078e20ff */
[C---:B------:R-:W-:Y:S01]  /*09e0*/  IMAD R12, R0.reuse, 0x10, R12 ;  /* 0x00000010000c7824 */ /* 0x040fe200078e020c */
[C---:B------:R-:W-:Y:S01]  /*09f0*/  LEA R13, R0.reuse, R13, 0x4 ;  /* 0x0000000d000d7211 */ /* 0x040fe200078e20ff */
[----:B------:R-:W-:-:S02]  /*0a00*/  IMAD R10, R0, 0x10, R10 ;  /* 0x00000010000a7824 */ /* 0x000fc400078e020a */
[C---:B------:R-:W-:Y:S02]  /*0a10*/  IMAD R6, R0.reuse, 0x10, R6 ;  /* 0x0000001000067824 */ /* 0x040fe400078e0206 */
[C---:B------:R-:W-:Y:S02]  /*0a20*/  IMAD R29, R0.reuse, 0x10, R29 ;  /* 0x00000010001d7824 */ /* 0x040fe400078e021d */
[C---:B------:R-:W-:Y:S02]  /*0a30*/  IMAD R27, R0.reuse, 0x10, R27 ;  /* 0x00000010001b7824 */ /* 0x040fe400078e021b */
[C---:B------:R-:W-:Y:S02]  /*0a40*/  IMAD R19, R0.reuse, 0x10, R19 ;  /* 0x0000001000137824 */ /* 0x040fe400078e0213 */
[C---:B------:R-:W-:Y:S02]  /*0a50*/  IMAD R17, R0.reuse, 0x10, R17 ;  /* 0x0000001000117824 */ /* 0x040fe400078e0211 */
[----:B------:R-:W-:-:S02]  /*0a60*/  IMAD R15, R0, 0x10, R15 ;  /* 0x00000010000f7824 */ /* 0x000fc400078e020f */
[----:B------:R-:W-:Y:S01]  /*0a70*/  IMAD R11, R0, 0x10, R11 ;  /* 0x00000010000b7824 */ /* 0x000fe200078e020b */
[----:B--2---:R-:W-:Y:S01]  /*0a80*/  @!P1 DADD R20, R20, R22 ;  /* 0x0000000014149229 */ /* 0x004fe20000000016 */
[----:B------:R-:W-:Y:S10]  /*0a90*/  @P0 BRA `(.L_x_2) ;  /* 0xfffffff800340947 */ /* 0x000ff4000383ffff */
[----:B------:R-:W-:-:S07]  /*0aa0*/  LOP3.LUT R16, R2, 0xfffffff0, RZ, 0xc0, !PT ;  /* 0xfffffff002107812 */ /* 0x000fce00078ec0ff */
.L_x_1:
[----:B------:R-:W-:-:S13]  /*0ab0*/  LOP3.LUT P0, R4, R2, 0xf, RZ, 0xc0, !PT ;  /* 0x0000000f02047812 */ /* 0x000fda000780c0ff */
[----:B------:R-:W-:Y:S05]  /*0ac0*/  @!P0 BRA `(.L_x_0) ;  /* 0x0000000400b48947 */ /* 0x000fea0003800000 */
[----:B------:R-:W-:Y:S02]  /*0ad0*/  ISETP.GE.U32.AND P1, PT, R4, 0x8, PT ;  /* 0x000000080400780c */ /* 0x000fe40003f26070 */
[----:B------:R-:W-:-:S04]  /*0ae0*/  LOP3.LUT R22, R2, 0x7, RZ, 0xc0, !PT ;  /* 0x0000000702167812 */ /* 0x000fc800078ec0ff */
[----:B------:R-:W-:-:S07]  /*0af0*/  ISETP.NE.AND P0, PT, R22, RZ, PT ;  /* 0x000000ff1600720c */ /* 0x000fce0003f05270 */
[----:B------:R-:W-:Y:S06]  /*0b00*/  @!P1 BRA `(.L_x_3) ;  /* 0x0000000000e49947 */ /* 0x000fec0003800000 */
[----:B-1----:R-:W-:-:S04]  /*0b10*/  IMAD R9, R0, R16, R3 ;  /* 0x0000001000097224 */ /* 0x002fc800078e0203 */
[----:B------:R-:W-:Y:S01]  /*0b20*/  IMAD.IADD R11, R0, 0x1, R9 ;  /* 0x00000001000b7824 */ /* 0x000fe200078e0209 */
[----:B------:R-:W-:-:S04]  /*0b30*/  ISETP.GE.U32.AND P6, PT, R9, UR4, PT ;  /* 0x0000000409007c0c */ /* 0x000fc8000bfc6070 */
[----:B------:R-:W-:-:S09]  /*0b40*/  ISETP.GE.U32.AND P1, PT, R11, UR4, PT ;  /* 0x000000040b007c0c */ /* 0x000fd2000bf26070 */
[----:B------:R-:W0:Y:S01]  /*0b50*/  @!P6 LDC.64 R4, c[0x0][0x380] ;  /* 0x0000e000ff04eb82 */ /* 0x000e220000000a00 */
[----:B------:R-:W-:-:S07]  /*0b60*/  @!P6 VIADD R9, R9, UR5 ;  /* 0x000000050909ec36 */ /* 0x000fce0008000000 */
[----:B------:R-:W1:Y:S01]  /*0b70*/  @!P1 LDC.64 R6, c[0x0][0x380] ;  /* 0x0000e000ff069b82 */ /* 0x000e620000000a00 */
[----:B0-----:R-:W-:Y:S01]  /*0b80*/  @!P6 IMAD.WIDE.U32 R4, R9, 0x8, R4 ;  /* 0x000000080904e825 */ /* 0x001fe200078e0004 */
[----:B------:R-:W-:-:S05]  /*0b90*/  @!P1 IADD3 R9, PT, PT, R11, UR5, RZ ;  /* 0x000000050b099c10 */ /* 0x000fca000fffe0ff */
[----:B------:R-:W2:Y:S01]  /*0ba0*/  @!P6 LDG.E.64 R4, desc[UR8][R4.64] ;  /* 0x000000080404e981 */ /* 0x000ea2000c1e1b00 */
[----:B-1----:R-:W-:-:S06]  /*0bb0*/  @!P1 IMAD.WIDE.U32 R6, R9, 0x8, R6 ;  /* 0x0000000809069825 */ /* 0x002fcc00078e0006 */
[----:B------:R-:W3:Y:S01]  /*0bc0*/  @!P1 LDG.E.64 R6, desc[UR8][R6.64] ;  /* 0x0000000806069981 */ /* 0x000ee2000c1e1b00 */
[----:B------:R-:W-:-:S04]  /*0bd0*/  IMAD.IADD R11, R0, 0x1, R11 ;  /* 0x00000001000b7824 */ /* 0x000fc800078e020b */
[----:B------:R-:W-:Y:S01]  /*0be0*/  IMAD.IADD R23, R0, 0x1, R11 ;  /* 0x0000000100177824 */ /* 0x000fe200078e020b */
[----:B------:R-:W-:-:S04]  /*0bf0*/  ISETP.GE.U32.AND P2, PT, R11, UR4, PT ;  /* 0x000000040b007c0c */ /* 0x000fc8000bf46070 */
[----:B------:R-:W-:Y:S02]  /*0c00*/  ISETP.GE.U32.AND P3, PT, R23, UR4, PT ;  /* 0x0000000417007c0c */ /* 0x000fe4000bf66070 */
[----:B------:R-:W-:-:S04]  /*0c10*/  IADD3 R15, PT, PT, R0, R23, RZ ;  /* 0x00000017000f7210 */ /* 0x000fc80007ffe0ff */
[----:B------:R-:W-:Y:S01]  /*0c20*/  ISETP.GE.U32.AND P4, PT, R15, UR4, PT ;  /* 0x000000040f007c0c */ /* 0x000fe2000bf86070 */
[C---:B------:R-:W-:Y:S02]  /*0c30*/  IMAD.IADD R17, R0.reuse, 0x1, R15 ;  /* 0x0000000100117824 */ /* 0x040fe400078e020f */
[----:B------:R-:W0:Y:S02]  /*0c40*/  @!P2 LDC.64 R24, c[0x0][0x380] ;  /* 0x0000e000ff18ab82 */ /* 0x000e240000000a00 */
[----:B------:R-:W-:Y:S01]  /*0c50*/  IMAD.IADD R19, R0, 0x1, R17 ;  /* 0x0000000100137824 */ /* 0x000fe200078e0211 */
[----:B------:R-:W-:-:S03]  /*0c60*/  ISETP.GE.U32.AND P5, PT, R17, UR4, PT ;  /* 0x0000000411007c0c */ /* 0x000fc6000bfa6070 */
[----:B------:R-:W-:Y:S02]  /*0c70*/  IMAD.IADD R18, R0, 0x1, R19 ;  /* 0x0000000100127824 */ /* 0x000fe400078e0213 */
[----:B------:R-:W1:Y:S08]  /*0c80*/  @!P3 LDC.64 R8, c[0x0][0x380] ;  /* 0x0000e000ff08bb82 */ /* 0x000e700000000a00 */
[----:B------:R-:W4:Y:S01]  /*0c90*/  @!P4 LDC.64 R12, c[0x0][0x380] ;  /* 0x0000e000ff0ccb82 */ /* 0x000f220000000a00 */
[----:B------:R-:W-:Y:S01]  /*0ca0*/  @!P4 IADD3 R15, PT, PT, R15, UR5, RZ ;  /* 0x000000050f0fcc10 */ /* 0x000fe2000fffe0ff */
[----:B------:R-:W-:-:S04]  /*0cb0*/  @!P5 VIADD R17, R17, UR5 ;  /* 0x000000051111dc36 */ /* 0x000fc80008000000 */
[----:B----4-:R-:W-:-:S06]  /*0cc0*/  @!P4 IMAD.WIDE.U32 R12, R15, 0x8, R12 ;  /* 0x000000080f0cc825 */ /* 0x010fcc00078e000c */
[----:B------:R-:W4:Y:S01]  /*0cd0*/  @!P4 LDG.E.64 R12, desc[UR8][R12.64] ;  /* 0x000000080c0cc981 */ /* 0x000f22000c1e1b00 */
[----:B--2---:R-:W-:Y:S01]  /*0ce0*/  @!P6 DADD R20, R20, R4 ;  /* 0x000000001414e229 */ /* 0x004fe20000000004 */
[----:B------:R-:W-:Y:S02]  /*0cf0*/  ISETP.GE.U32.AND P6, PT, R19, UR4, PT ;  /* 0x0000000413007c0c */ /* 0x000fe4000bfc6070 */
[----:B------:R-:W-:Y:S01]  /*0d00*/  @!P2 IADD3 R5, PT, PT, R11, UR5, RZ ;  /* 0x000000050b05ac10 */ /* 0x000fe2000fffe0ff */
[----:B------:R-:W-:-:S04]  /*0d10*/  @!P3 VIADD R11, R23, UR5 ;  /* 0x00000005170bbc36 */ /* 0x000fc80008000000 */
[----:B0-----:R-:W-:Y:S01]  /*0d20*/  @!P2 IMAD.WIDE.U32 R24, R5, 0x8, R24 ;  /* 0x000000080518a825 */ /* 0x001fe200078e0018 */
[----:B---3--:R-:W-:Y:S01]  /*0d30*/  @!P1 DADD R20, R20, R6 ;  /* 0x0000000014149229 */ /* 0x008fe20000000006 */
[----:B------:R-:W0:Y:S01]  /*0d40*/  @!P5 LDC.64 R4, c[0x0][0x380] ;  /* 0x0000e000ff04db82 */ /* 0x000e220000000a00 */
[----:B------:R-:W-:Y:S01]  /*0d50*/  ISETP.GE.U32.AND P1, PT, R18, UR4, PT ;  /* 0x0000000412007c0c */ /* 0x000fe2000bf26070 */
[----:B-1----:R-:W-:Y:S01]  /*0d60*/  @!P3 IMAD.WIDE.U32 R10, R11, 0x8, R8 ;  /* 0x000000080b0ab825 */ /* 0x002fe200078e0008 */
[----:B------:R-:W2:Y:S05]  /*0d70*/  @!P2 LDG.E.64 R6, desc[UR8][R24.64] ;  /* 0x000000081806a981 */ /* 0x000eaa000c1e1b00 */
[----:B------:R-:W1:Y:S01]  /*0d80*/  @!P6 LDC.64 R8, c[0x0][0x380] ;  /* 0x0000e000ff08eb82 */ /* 0x000e620000000a00 */
[----:B------:R-:W3:Y:S07]  /*0d90*/  @!P3 LDG.E.64 R10, desc[UR8][R10.64] ;  /* 0x000000080a0ab981 */ /* 0x000eee000c1e1b00 */
[----:B------:R-:W5:Y:S01]  /*0da0*/  @!P1 LDC.64 R14, c[0x0][0x380] ;  /* 0x0000e000ff0e9b82 */ /* 0x000f620000000a00 */
[----:B------:R-:W-:-:S02]  /*0db0*/  @!P6 VIADD R19, R19, UR5 ;  /* 0x000000051313ec36 */ /* 0x000fc40008000000 */
[----:B0-----:R-:W-:Y:S01]  /*0dc0*/  @!P5 IMAD.WIDE.U32 R4, R17, 0x8, R4 ;  /* 0x000000081104d825 */ /* 0x001fe200078e0004 */
[----:B------:R-:W-:-:S05]  /*0dd0*/  @!P1 IADD3 R17, PT, PT, R18, UR5, RZ ;  /* 0x0000000512119c10 */ /* 0x000fca000fffe0ff */
[----:B------:R-:W4:Y:S01]  /*0de0*/  @!P5 LDG.E.64 R4, desc[UR8][R4.64] ;  /* 0x000000080404d981 */ /* 0x000f22000c1e1b00 */
[----:B-1----:R-:W-:-:S06]  /*0df0*/  @!P6 IMAD.WIDE.U32 R8, R19, 0x8, R8 ;  /* 0x000000081308e825 */ /* 0x002fcc00078e0008 */
[----:B------:R-:W4:Y:S01]  /*0e00*/  @!P6 LDG.E.64 R8, desc[UR8][R8.64] ;  /* 0x000000080808e981 */ /* 0x000f22000c1e1b00 */
[----:B-----5:R-:W-:-:S06]  /*0e10*/  @!P1 IMAD.WIDE.U32 R14, R17, 0x8, R14 ;  /* 0x00000008110e9825 */ /* 0x020fcc00078e000e */
[----:B------:R-:W5:Y:S01]  /*0e20*/  @!P1 LDG.E.64 R14, desc[UR8][R14.64] ;  /* 0x000000080e0e9981 */ /* 0x000f62000c1e1b00 */
[----:B------:R-:W-:Y:S01]  /*0e30*/  VIADD R16, R16, 0x8 ;  /* 0x0000000810107836 */ /* 0x000fe20000000000 */
[----:B--2---:R-:W-:-:S08]  /*0e40*/  @!P2 DADD R20, R20, R6 ;  /* 0x000000001414a229 */ /* 0x004fd00000000006 */
[----:B---3--:R-:W-:-:S08]  /*0e50*/  @!P3 DADD R20, R20, R10 ;  /* 0x000000001414b229 */ /* 0x008fd0000000000a */
[----:B----4-:R-:W-:-:S08]  /*0e60*/  @!P4 DADD R20, R20, R12 ;  /* 0x000000001414c229 */ /* 0x010fd0000000000c */
[----:B------:R-:W-:-:S08]  /*0e70*/  @!P5 DADD R20, R20, R4 ;  /* 0x000000001414d229 */ /* 0x000fd00000000004 */
[----:B------:R-:W-:-:S08]  /*0e80*/  @!P6 DADD R20, R20, R8 ;  /* 0x000000001414e229 */ /* 0x000fd00000000008 */
[----:B-----5:R-:W-:-:S11]  /*0e90*/  @!P1 DADD R20, R20, R14 ;  /* 0x0000000014149229 */ /* 0x020fd6000000000e */
.L_x_3:
        /* <DEDUP_REMOVED lines=8> */
[----:B------:R-:W-:Y:S02]  /*0f20*/  ISETP.GE.U32.AND P1, PT, R13, UR4, PT ;  /* 0x000000040d007c0c */ /* 0x000fe4000bf26070 */
[----:B------:R-:W-:-:S04]  /*0f30*/  IADD3 R15, PT, PT, R0, R13, RZ ;  /* 0x0000000d000f7210 */ /* 0x000fc80007ffe0ff */
[----:B------:R-:W-:Y:S01]  /*0f40*/  ISETP.GE.U32.AND P2, PT, R15, UR4, PT ;  /* 0x000000040f007c0c */ /* 0x000fe2000bf46070 */
[----:B------:R-:W-:Y:S02]  /*0f50*/  IMAD.IADD R12, R0, 0x1, R15 ;  /* 0x00000001000c7824 */ /* 0x000fe400078e020f */
[----:B------:R-:W0:Y:S01]  /*0f60*/  @!P0 LDC.64 R6, c[0x0][0x380] ;  /* 0x0000e000ff068b82 */ /* 0x000e220000000a00 */
[----:B------:R-:W-:Y:S02]  /*0f70*/  @!P0 VIADD R5, R5, UR5 ;  /* 0x0000000505058c36 */ /* 0x000fe40008000000 */
[----:B------:R-:W-:Y:S02]  /*0f80*/  ISETP.GE.U32.AND P3, PT, R12, UR4, PT ;  /* 0x000000040c007c0c */ /* 0x000fe4000bf66070 */
[----:B------:R-:W-:-:S03]  /*0f90*/  @!P1 IADD3 R13, PT, PT, R13, UR5, RZ ;  /* 0x000000050d0d9c10 */ /* 0x000fc6000fffe0ff */
[----:B------:R-:W1:Y:S08]  /*0fa0*/  @!P1 LDC.64 R10, c[0x0][0x380] ;  /* 0x0000e000ff0a9b82 */ /* 0x000e700000000a00 */
[----:B------:R-:W2:Y:S01]  /*0fb0*/  @!P2 LDC.64 R8, c[0x0][0x380] ;  /* 0x0000e000ff08ab82 */ /* 0x000ea20000000a00 */
[----:B0-----:R-:W-:-:S07]  /*0fc0*/  @!P0 IMAD.WIDE.U32 R6, R5, 0x8, R6 ;  /* 0x0000000805068825 */ /* 0x001fce00078e0006 */
[----:B------:R-:W0:Y:S01]  /*0fd0*/  @!P3 LDC.64 R4, c[0x0][0x380] ;  /* 0x0000e000ff04bb82 */ /* 0x000e220000000a00 */
[----:B------:R-:W3:Y:S01]  /*0fe0*/  @!P0 LDG.E.64 R6, desc[UR8][R6.64] ;  /* 0x0000000806068981 */ /* 0x000ee2000c1e1b00 */
[----:B-1----:R-:W-:-:S04]  /*0ff0*/  @!P1 IMAD.WIDE.U32 R10, R13, 0x8, R10 ;  /* 0x000000080d0a9825 */ /* 0x002fc800078e000a */
[----:B------:R-:W-:Y:S02]  /*1000*/  @!P2 VIADD R13, R15, UR5 ;  /* 0x000000050f0dac36 */ /* 0x000fe40008000000 */
[----:B------:R-:W4:Y:S02]  /*1010*/  @!P1 LDG.E.64 R10, desc[UR8][R10.64] ;  /* 0x000000080a0a9981 */ /* 0x000f24000c1e1b00 */
[----:B--2---:R-:W-:-:S04]  /*1020*/  @!P2 IMAD.WIDE.U32 R8, R13, 0x8, R8 ;  /* 0x000000080d08a825 */ /* 0x004fc800078e0008 */
[----:B------:R-:W-:Y:S02]  /*1030*/  @!P3 VIADD R13, R12, UR5 ;  /* 0x000000050c0dbc36 */ /* 0x000fe40008000000 */
[----:B------:R-:W2:Y:S02]  /*1040*/  @!P2 LDG.E.64 R8, desc[UR8][R8.64] ;  /* 0x000000080808a981 */ /* 0x000ea4000c1e1b00 */
[----:B0-----:R-:W-:-:S06]  /*1050*/  @!P3 IMAD.WIDE.U32 R4, R13, 0x8, R4 ;  /* 0x000000080d04b825 */ /* 0x001fcc00078e0004 */
[----:B------:R-:W5:Y:S01]  /*1060*/  @!P3 LDG.E.64 R4, desc[UR8][R4.64] ;  /* 0x000000080404b981 */ /* 0x000f62000c1e1b00 */
[----:B------:R-:W-:Y:S01]  /*1070*/  IADD3 R16, PT, PT, R16, 0x4, RZ ;  /* 0x0000000410107810 */ /* 0x000fe20007ffe0ff */
[----:B---3--:R-:W-:-:S08]  /*1080*/  @!P0 DADD R20, R20, R6 ;  /* 0x0000000014148229 */ /* 0x008fd00000000006 */
[----:B----4-:R-:W-:-:S08]  /*1090*/  @!P1 DADD R20, R20, R10 ;  /* 0x0000000014149229 */ /* 0x010fd0000000000a */
[----:B--2---:R-:W-:-:S08]  /*10a0*/  @!P2 DADD R20, R20, R8 ;  /* 0x000000001414a229 */ /* 0x004fd00000000008 */
[----:B-----5:R-:W-:-:S11]  /*10b0*/  @!P3 DADD R20, R20, R4 ;  /* 0x000000001414b229 */ /* 0x020fd60000000004 */
.L_x_4:
[----:B------:R-:W-:Y:S05]  /*10c0*/  @!P4 BRA `(.L_x_0) ;  /* 0x000000000034c947 */ /* 0x000fea0003800000 */
[----:B-1----:R-:W-:Y:S02]  /*10d0*/  IMAD R5, R0, R16, R3 ;  /* 0x0000001000057224 */ /* 0x002fe400078e0203 */
[----:B------:R-:W-:Y:S02]  /*10e0*/  IMAD.MOV R4, RZ, RZ, -R2 ;  /* 0x000000ffff047224 */ /* 0x000fe400078e0a02 */
[----:B------:R-:W-:-:S07]  /*10f0*/  VIADD R7, R5, UR5 ;  /* 0x0000000505077c36 */ /* 0x000fce0008000000 */
.L_x_5:
[----:B------:R-:W-:-:S13]  /*1100*/  ISETP.GE.U32.AND P0, PT, R5, UR4, PT ;  /* 0x0000000405007c0c */ /* 0x000fda000bf06070 */
[----:B------:R-:W0:Y:S02]  /*1110*/  @!P0 LDC.64 R2, c[0x0][0x380] ;  /* 0x0000e000ff028b82 */ /* 0x000e240000000a00 */
[----:B0-----:R-:W-:-:S06]  /*1120*/  @!P0 IMAD.WIDE.U32 R2, R7, 0x8, R2 ;  /* 0x0000000807028825 */ /* 0x001fcc00078e0002 */
[----:B------:R-:W2:Y:S01]  /*1130*/  @!P0 LDG.E.64 R2, desc[UR8][R2.64] ;  /* 0x0000000802028981 */ /* 0x000ea2000c1e1b00 */
[----:B------:R-:W-:Y:S01]  /*1140*/  IADD3 R4, PT, PT, R4, 0x1, RZ ;  /* 0x0000000104047810 */ /* 0x000fe20007ffe0ff */
[C---:B------:R-:W-:Y:S02]  /*1150*/  IMAD.IADD R5, R0.reuse, 0x1, R5 ;  /* 0x0000000100057824 */ /* 0x040fe400078e0205 */
[----:B------:R-:W-:Y:S01]  /*1160*/  IMAD.IADD R7, R0, 0x1, R7 ;  /* 0x0000000100077824 */ /* 0x000fe200078e0207 */
[----:B------:R-:W-:Y:S01]  /*1170*/  ISETP.NE.AND P1, PT, R4, RZ, PT ;  /* 0x000000ff0400720c */ /* 0x000fe20003f25270 */
[----:B--2---:R-:W-:-:S12]  /*1180*/  @!P0 DADD R20, R20, R2 ;  /* 0x0000000014148229 */ /* 0x004fd80000000002 */
[----:B------:R-:W-:Y:S05]  /*1190*/  @P1 BRA `(.L_x_5) ;  /* 0xfffffffc00d81947 */ /* 0x000fea000383ffff */
.L_x_0:
[----:B------:R-:W0:Y:S01]  /*11a0*/  S2R R9, SR_TID.X ;  /* 0x0000000000097919 */ /* 0x000e220000002100 */
[----:B------:R-:W2:Y:S01]  /*11b0*/  S2UR UR6, SR_CgaCtaId ;  /* 0x00000000000679c3 */ /* 0x000ea20000008800 */
[----:B------:R-:W-:Y:S01]  /*11c0*/  UMOV UR5, 0x400 ;  /* 0x0000040000057882 */ /* 0x000fe20000000000 */
[----:B------:R-:W-:Y:S01]  /*11d0*/  ISETP.GE.U32.AND P0, PT, R0, 0x2, PT ;  /* 0x000000020000780c */ /* 0x000fe20003f06070 */
[----:B--2---:R-:W-:-:S06]  /*11e0*/  ULEA UR5, UR6, UR5, 0x18 ;  /* 0x0000000506057291 */ /* 0x004fcc000f8ec0ff */
[C---:B0-----:R-:W-:Y:S02]  /*11f0*/  LEA R7, R9.reuse, UR5, 0x3 ;  /* 0x0000000509077c11 */ /* 0x041fe4000f8e18ff */
[----:B------:R-:W-:-:S03]  /*1200*/  ISETP.NE.AND P1, PT, R9, RZ, PT ;  /* 0x000000ff0900720c */ /* 0x000fc60003f25270 */
[----:B------:R0:W-:Y:S01]  /*1210*/  STS.64 [R7], R20 ;  /* 0x0000001407007388 */ /* 0x0001e20000000a00 */
[----:B------:R-:W-:Y:S06]  /*1220*/  BAR.SYNC.DEFER_BLOCKING 0x0 ;  /* 0x0000000000007b1d */ /* 0x000fec0000010000 */
[----:B------:R-:W-:Y:S05]  /*1230*/  @!P0 BRA `(.L_x_6) ;  /* 0x00000000002c8947 */ /* 0x000fea0003800000 */
.L_x_7:
[----:B------:R-:W-:-:S04]  /*1240*/  SHF.R.U32.HI R6, RZ, 0x1, R0 ;  /* 0x00000001ff067819 */ /* 0x000fc80000011600 */
[----:B------:R-:W-:-:S13]  /*1250*/  ISETP.GE.U32.AND P0, PT, R9, R6, PT ;  /* 0x000000060900720c */ /* 0x000fda0003f06070 */
[----:B------:R-:W-:Y:S01]  /*1260*/  @!P0 LEA R4, R6, R7, 0x3 ;  /* 0x0000000706048211 */ /* 0x000fe200078e18ff */
[----:B-1----:R-:W-:Y:S05]  /*1270*/  @!P0 LDS.64 R2, [R7] ;  /* 0x0000000007028984 */ /* 0x002fea0000000a00 */
[----:B------:R-:W1:Y:S02]  /*1280*/  @!P0 LDS.64 R4, [R4] ;  /* 0x0000000004048984 */ /* 0x000e640000000a00 */
[----:B-1----:R-:W-:-:S07]  /*1290*/  @!P0 DADD R2, R2, R4 ;  /* 0x0000000002028229 */ /* 0x002fce0000000004 */
[----:B------:R2:W-:Y:S01]  /*12a0*/  @!P0 STS.64 [R7], R2 ;  /* 0x0000000207008388 */ /* 0x0005e20000000a00 */
[----:B------:R-:W-:Y:S01]  /*12b0*/  BAR.SYNC.DEFER_BLOCKING 0x0 ;  /* 0x0000000000007b1d */ /* 0x000fe20000010000 */
[----:B------:R-:W-:Y:S01]  /*12c0*/  ISETP.GT.U32.AND P0, PT, R0, 0x3, PT ;  /* 0x000000030000780c */ /* 0x000fe20003f04070 */
[----:B------:R-:W-:-:S12]  /*12d0*/  IMAD.MOV.U32 R0, RZ, RZ, R6 ;  /* 0x000000ffff007224 */ /* 0x000fd800078e0006 */
[----:B--2---:R-:W-:Y:S05]  /*12e0*/  @P0 BRA `(.L_x_7) ;  /* 0xfffffffc00d40947 */ /* 0x004fea000383ffff */
.L_x_6:
[----:B------:R-:W-:Y:S05]  /*12f0*/  @P1 EXIT ;  /* 0x000000000000194d */ /* 0x000fea0003800000 */
[----:B------:R-:W2:Y:S01]  /*1300*/  S2UR UR5, SR_CgaCtaId ;  /* 0x00000000000579c3 */ /* 0x000ea20000008800 */
[----:B0-----:R-:W1:Y:S01]  /*1310*/  I2F.F64 R6, UR4 ;  /* 0x0000000400067d12 */ /* 0x001e620008201c00 */
[----:B------:R-:W-:Y:S01]  /*1320*/  UMOV UR4, 0x400 ;  /* 0x0000040000047882 */ /* 0x000fe20000000000 */
[----:B------:R-:W-:-:S06]  /*1330*/  IMAD.MOV.U32 R2, RZ, RZ, 0x1 ;  /* 0x00000001ff027424 */ /* 0x000fcc00078e00ff */
[----:B-1----:R-:W0:Y:S01]  /*1340*/  MUFU.RCP64H R3, R7 ;  /* 0x0000000700037308 */ /* 0x002e220000001800 */
[----:B--2---:R-:W-:-:S09]  /*1350*/  ULEA UR4, UR5, UR4, 0x18 ;  /* 0x0000000405047291 */ /* 0x004fd2000f8ec0ff */
[----:B------:R-:W1:Y:S01]  /*1360*/  LDS.64 R4, [UR4] ;  /* 0x00000004ff047984 */ /* 0x000e620008000a00 */
[----:B0-----:R-:W-:-:S08]  /*1370*/  DFMA R8, -R6, R2, 1 ;  /* 0x3ff000000608742b */ /* 0x001fd00000000102 */
[----:B------:R-:W-:-:S08]  /*1380*/  DFMA R8, R8, R8, R8 ;  /* 0x000000080808722b */ /* 0x000fd00000000008 */
[----:B------:R-:W-:-:S08]  /*1390*/  DFMA R8, R2, R8, R2 ;  /* 0x000000080208722b */ /* 0x000fd00000000002 */
[----:B------:R-:W-:-:S08]  /*13a0*/  DFMA R2, -R6, R8, 1 ;  /* 0x3ff000000602742b */ /* 0x000fd00000000108 */
[----:B------:R-:W-:Y:S01]  /*13b0*/  DFMA R2, R8, R2, R8 ;  /* 0x000000020802722b */ /* 0x000fe20000000008 */
[----:B-1----:R-:W-:-:S07]  /*13c0*/  FSETP.GEU.AND P1, PT, |R5|, 6.5827683646048100446e-37, PT ;  /* 0x036000000500780b */ /* 0x002fce0003f2e200 */
[----:B------:R-:W-:-:S08]  /*13d0*/  DMUL R8, R4, R2 ;  /* 0x0000000204087228 */ /* 0x000fd00000000000 */
[----:B------:R-:W-:-:S08]  /*13e0*/  DFMA R10, -R6, R8, R4 ;  /* 0x00000008060a722b */ /* 0x000fd00000000104 */
[----:B------:R-:W-:-:S10]  /*13f0*/  DFMA R2, R2, R10, R8 ;  /* 0x0000000a0202722b */ /* 0x000fd40000000008 */
[----:B------:R-:W-:-:S05]  /*1400*/  FFMA R0, RZ, R7, R3 ;  /* 0x00000007ff007223 */ /* 0x000fca0000000003 */
[----:B------:R-:W-:-:S13]  /*1410*/  FSETP.GT.AND P0, PT, |R0|, 1.469367938527859385e-39, PT ;  /* 0x001000000000780b */ /* 0x000fda0003f04200 */
[----:B------:R-:W-:Y:S05]  /*1420*/  @P0 BRA P1, `(.L_x_8) ;  /* 0x0000000000100947 */ /* 0x000fea0000800000 */
[----:B------:R-:W-:-:S07]  /*1430*/  MOV R0, 0x1450 ;  /* 0x0000145000007802 */ /* 0x000fce0000000f00 */
[----:B------:R-:W-:Y:S05]  /*1440*/  CALL.REL.NOINC `($__internal_0_$__cuda_sm20_div_rn_f64_full) ;  /* 0x00000000001c7944 */ /* 0x000fea0003c00000 */
[----:B------:R-:W-:Y:S01]  /*1450*/  MOV R2, R12 ;  /* 0x0000000c00027202 */ /* 0x000fe20000000f00 */
[----:B------:R-:W-:-:S07]  /*1460*/  IMAD.MOV.U32 R3, RZ, RZ, R13 ;  /* 0x000000ffff037224 */ /* 0x000fce00078e000d */
.L_x_8:
[----:B------:R-:W0:Y:S01]  /*1470*/  S2R R7, SR_CTAID.X ;  /* 0x0000000000077919 */ /* 0x000e220000002500 */
[----:B------:R-:W0:Y:S02]  /*1480*/  LDC.64 R4, c[0x0][0x388] ;  /* 0x0000e200ff047b82 */ /* 0x000e240000000a00 */
[----:B0-----:R-:W-:-:S05]  /*1490*/  IMAD.WIDE.U32 R4, R7, 0x8, R4 ;  /* 0x0000000807047825 */ /* 0x001fca00078e0004 */
[----:B------:R-:W-:Y:S01]  /*14a0*/  STG.E.64 desc[UR8][R4.64], R2 ;  /* 0x0000000204007986 */ /* 0x000fe2000c101b08 */
[----:B------:R-:W-:Y:S05]  /*14b0*/  EXIT ;  /* 0x000000000000794d */ /* 0x000fea0003800000 */
        .weak           $__internal_0_$__cuda_sm20_div_rn_f64_full
        .type           $__internal_0_$__cuda_sm20_div_rn_f64_full,@function
        .size           $__internal_0_$__cuda_sm20_div_rn_f64_full,(.L_x_80 - $__internal_0_$__cuda_sm20_div_rn_f64_full)
$__internal_0_$__cuda_sm20_div_rn_f64_full:
[C---:B------:R-:W-:Y:S01]  /*14c0*/  FSETP.GEU.AND P0, PT, |R7|.reuse, 1.469367938527859385e-39, PT ;  /* 0x001000000700780b */ /* 0x040fe20003f0e200 */
[----:B------:R-:W-:Y:S01]  /*14d0*/  IMAD.MOV.U32 R13, RZ, RZ, 0x1ca00000 ;  /* 0x1ca00000ff0d7424 */ /* 0x000fe200078e00ff */
[C---:B------:R-:W-:Y:S02]  /*14e0*/  LOP3.LUT R2, R7.reuse, 0x800fffff, RZ, 0xc0, !PT ;  /* 0x800fffff07027812 */ /* 0x040fe400078ec0ff */
[----:B------:R-:W-:Y:S02]  /*14f0*/  MOV R8, 0x1 ;  /* 0x0000000100087802 */ /* 0x000fe40000000f00 */
[----:B------:R-:W-:Y:S01]  /*1500*/  LOP3.LUT R3, R2, 0x3ff00000, RZ, 0xfc, !PT ;  /* 0x3ff0000002037812 */ /* 0x000fe200078efcff */
[----:B------:R-:W-:Y:S01]  /*1510*/  IMAD.MOV.U32 R2, RZ, RZ, R6 ;  /* 0x000000ffff027224 */ /* 0x000fe200078e0006 */
[----:B------:R-:W-:Y:S02]  /*1520*/  LOP3.LUT R17, R7, 0x7ff00000, RZ, 0xc0, !PT ;  /* 0x7ff0000007117812 */ /* 0x000fe400078ec0ff */
[----:B------:R-:W-:-:S03]  /*1530*/  LOP3.LUT R12, R5, 0x7ff00000, RZ, 0xc0, !PT ;  /* 0x7ff00000050c7812 */ /* 0x000fc600078ec0ff */
[----:B------:R-:W-:Y:S01]  /*1540*/  @!P0 DMUL R2, R6, 8.98846567431157953865e+307 ;  /* 0x7fe0000006028828 */ /* 0x000fe20000000000 */
[----:B------:R-:W-:Y:S01]  /*1550*/  ISETP.GE.U32.AND P1, PT, R12, R17, PT ;  /* 0x000000110c00720c */ /* 0x000fe20003f26070 */
[----:B------:R-:W-:-:S04]  /*1560*/  IMAD.MOV.U32 R19, RZ, RZ, R12 ;  /* 0x000000ffff137224 */ /* 0x000fc800078e000c */
[----:B------:R-:W0:Y:S02]  /*1570*/  MUFU.RCP64H R9, R3 ;  /* 0x0000000300097308 */ /* 0x000e240000001800 */
[----:B0-----:R-:W-:-:S08]  /*1580*/  DFMA R10, R8, -R2, 1 ;  /* 0x3ff00000080a742b */ /* 0x001fd00000000802 */
[----:B------:R-:W-:-:S08]  /*1590*/  DFMA R10, R10, R10, R10 ;  /* 0x0000000a0a0a722b */ /* 0x000fd0000000000a */
[----:B------:R-:W-:Y:S01]  /*15a0*/  DFMA R10, R8, R10, R8 ;  /* 0x0000000a080a722b */ /* 0x000fe20000000008 */
[----:B------:R-:W-:Y:S02]  /*15b0*/  SEL R9, R13, 0x63400000, !P1 ;  /* 0x634000000d097807 */ /* 0x000fe40004800000 */
[----:B------:R-:W-:Y:S02]  /*15c0*/  FSETP.GEU.AND P1, PT, |R5|, 1.469367938527859385e-39, PT ;  /* 0x001000000500780b */ /* 0x000fe40003f2e200 */
[----:B------:R-:W-:-:S03]  /*15d0*/  LOP3.LUT R9, R9, 0x800fffff, R5, 0xf8, !PT ;  /* 0x800fffff09097812 */ /* 0x000fc600078ef805 */
[----:B------:R-:W-:Y:S01]  /*15e0*/  DFMA R14, R10, -R2, 1 ;  /* 0x3ff000000a0e742b */ /* 0x000fe20000000802 */
[----:B------:R-:W-:-:S07]  /*15f0*/  MOV R8, R4 ;  /* 0x0000000400087202 */ /* 0x000fce0000000f00 */
[----:B------:R-:W-:Y:S01]  /*1600*/  DFMA R10, R10, R14, R10 ;  /* 0x0000000e0a0a722b */ /* 0x000fe2000000000a */
[----:B------:R-:W-:Y:S10]  /*1610*/  @P1 BRA `(.L_x_9) ;  /* 0x0000000000201947 */ /* 0x000ff40003800000 */
[----:B------:R-:W-:Y:S01]  /*1620*/  LOP3.LUT R15, R7, 0x7ff00000, RZ, 0xc0, !PT ;  /* 0x7ff00000070f7812 */ /* 0x000fe200078ec0ff */
[----:B------:R-:W-:-:S03]  /*1630*/  IMAD.MOV.U32 R14, RZ, RZ, RZ ;  /* 0x000000ffff0e7224 */ /* 0x000fc600078e00ff */
[----:B------:R-:W-:-:S04]  /*1640*/  ISETP.GE.U32.AND P1, PT, R12, R15, PT ;  /* 0x0000000f0c00720c */ /* 0x000fc80003f26070 */
[----:B------:R-:W-:-:S04]  /*1650*/  SEL R15, R13, 0x63400000, !P1 ;  /* 0x634000000d0f7807 */ /* 0x000fc80004800000 */
[----:B------:R-:W-:-:S04]  /*1660*/  LOP3.LUT R15, R15, 0x80000000, R5, 0xf8, !PT ;  /* 0x800000000f0f7812 */ /* 0x000fc800078ef805 */
[----:B------:R-:W-:-:S06]  /*1670*/  LOP3.LUT R15, R15, 0x100000, RZ, 0xfc, !PT ;  /* 0x001000000f0f7812 */ /* 0x000fcc00078efcff */
[----:B------:R-:W-:-:S10]  /*1680*/  DFMA R8, R8, 2, -R14 ;  /* 0x400000000808782b */ /* 0x000fd4000000080e */
[----:B------:R-:W-:-:S07]  /*1690*/  LOP3.LUT R19, R9, 0x7ff00000, RZ, 0xc0, !PT ;  /* 0x7ff0000009137812 */ /* 0x000fce00078ec0ff */
.L_x_9:
[----:B------:R-:W-:Y:S01]  /*16a0*/  IMAD.MOV.U32 R18, RZ, RZ, R17 ;  /* 0x000000ffff127224 */ /* 0x000fe200078e0011 */
[----:B------:R-:W-:Y:S01]  /*16b0*/  @!P0 LOP3.LUT R18, R3, 0x7ff00000, RZ, 0xc0, !PT ;  /* 0x7ff0000003128812 */ /* 0x000fe200078ec0ff */
[----:B------:R-:W-:Y:S01]  /*16c0*/  DMUL R14, R10, R8 ;  /* 0x000000080a0e7228 */ /* 0x000fe20000000000 */
[----:B------:R-:W-:-:S03]  /*16d0*/  IADD3 R20, PT, PT, R19, -0x1, RZ ;  /* 0xffffffff13147810 */ /* 0x000fc60007ffe0ff */
[----:B------:R-:W-:Y:S01]  /*16e0*/  VIADD R21, R18, 0xffffffff ;  /* 0xffffffff12157836 */ /* 0x000fe20000000000 */
[----:B------:R-:W-:-:S03]  /*16f0*/  ISETP.GT.U32.AND P0, PT, R20, 0x7feffffe, PT ;  /* 0x7feffffe1400780c */ /* 0x000fc60003f04070 */
[----:B------:R-:W-:Y:S01]  /*1700*/  DFMA R16, R14, -R2, R8 ;  /* 0x800000020e10722b */ /* 0x000fe20000000008 */
[----:B------:R-:W-:-:S07]  /*1710*/  ISETP.GT.U32.OR P0, PT, R21, 0x7feffffe, P0 ;  /* 0x7feffffe1500780c */ /* 0x000fce0000704470 */
[----:B------:R-:W-:-:S06]  /*1720*/  DFMA R10, R10, R16, R14 ;  /* 0x000000100a0a722b */ /* 0x000fcc000000000e */
[----:B------:R-:W-:Y:S05]  /*1730*/  @P0 BRA `(.L_x_10) ;  /* 0x00000000006c0947 */ /* 0x000fea0003800000 */
[----:B------:R-:W-:-:S04]  /*1740*/  LOP3.LUT R5, R7, 0x7ff00000, RZ, 0xc0, !PT ;  /* 0x7ff0000007057812 */ /* 0x000fc800078ec0ff */
[CC--:B------:R-:W-:Y:S02]  /*1750*/  VIADDMNMX R4, R12.reuse, -R5.reuse, 0xb9600000, !PT ;  /* 0xb96000000c047446 */ /* 0x0c0fe40007800905 */
[----:B------:R-:W-:Y:S02]  /*1760*/  ISETP.GE.U32.AND P0, PT, R12, R5, PT ;  /* 0x000000050c00720c */ /* 0x000fe40003f06070 */
[----:B------:R-:W-:Y:S02]  /*1770*/  VIMNMX R4, PT, PT, R4, 0x46a00000, PT ;  /* 0x46a0000004047848 */ /* 0x000fe40003fe0100 */
[----:B------:R-:W-:-:S05]  /*1780*/  SEL R13, R13, 0x63400000, !P0 ;  /* 0x634000000d0d7807 */ /* 0x000fca0004000000 */
[----:B------:R-:W-:Y:S02]  /*1790*/  IMAD.IADD R14, R4, 0x1, -R13 ;  /* 0x00000001040e7824 */ /* 0x000fe400078e0a0d */
[----:B------:R-:W-:-:S03]  /*17a0*/  IMAD.MOV.U32 R4, RZ, RZ, RZ ;  /* 0x000000ffff047224 */ /* 0x000fc600078e00ff */
[----:B------:R-:W-:-:S06]  /*17b0*/  IADD3 R5, PT, PT, R14, 0x7fe00000, RZ ;  /* 0x7fe000000e057810 */ /* 0x000fcc0007ffe0ff */
[----:B------:R-:W-:-:S10]  /*17c0*/  DMUL R12, R10, R4 ;  /* 0x000000040a0c7228 */ /* 0x000fd40000000000 */
[----:B------:R-:W-:-:S13]  /*17d0*/  FSETP.GTU.AND P0, PT, |R13|, 1.469367938527859385e-39, PT ;  /* 0x001000000d00780b */ /* 0x000fda0003f0c200 */
[----:B------:R-:W-:Y:S05]  /*17e0*/  @P0 BRA `(.L_x_11) ;  /* 0x0000000000940947 */ /* 0x000fea0003800000 */
[----:B------:R-:W-:Y:S01]  /*17f0*/  DFMA R2, R10, -R2, R8 ;  /* 0x800000020a02722b */ /* 0x000fe20000000008 */
[----:B------:R-:W-:-:S09]  /*1800*/  IMAD.MOV.U32 R4, RZ, RZ, RZ ;  /* 0x000000ffff047224 */ /* 0x000fd200078e00ff */
[C---:B------:R-:W-:Y:S02]  /*1810*/  FSETP.NEU.AND P0, PT, R3.reuse, RZ, PT ;  /* 0x000000ff0300720b */ /* 0x040fe40003f0d000 */
[----:B------:R-:W-:-:S04]  /*1820*/  LOP3.LUT R7, R3, 0x80000000, R7, 0x48, !PT ;  /* 0x8000000003077812 */ /* 0x000fc800078e4807 */
[----:B------:R-:W-:-:S07]  /*1830*/  LOP3.LUT R5, R7, R5, RZ, 0xfc, !PT ;  /* 0x0000000507057212 */ /* 0x000fce00078efcff */
[----:B------:R-:W-:Y:S05]  /*1840*/  @!P0 BRA `(.L_x_11) ;  /* 0x00000000007c8947 */ /* 0x000fea0003800000 */
[----:B------:R-:W-:Y:S01]  /*1850*/  IADD3 R3, PT, PT, -R14, RZ, RZ ;  /* 0x000000ff0e037210 */ /* 0x000fe20007ffe1ff */
[----:B------:R-:W-:Y:S01]  /*1860*/  IMAD.MOV.U32 R2, RZ, RZ, RZ ;  /* 0x000000ffff027224 */ /* 0x000fe200078e00ff */
[----:B------:R-:W-:-:S05]  /*1870*/  DMUL.RP R4, R10, R4 ;  /* 0x000000040a047228 */ /* 0x000fca0000008000 */
[----:B------:R-:W-:-:S05]  /*1880*/  DFMA R2, R12, -R2, R10 ;  /* 0x800000020c02722b */ /* 0x000fca000000000a */
[----:B------:R-:W-:Y:S02]  /*1890*/  LOP3.LUT R7, R5, R7, RZ, 0x3c, !PT ;  /* 0x0000000705077212 */ /* 0x000fe400078e3cff */
[----:B------:R-:W-:-:S04]  /*18a0*/  IADD3 R2, PT, PT, -R14, -0x43300000, RZ ;  /* 0xbcd000000e027810 */ /* 0x000fc80007ffe1ff */
[----:B------:R-:W-:-:S04]  /*18b0*/  FSETP.NEU.AND P0, PT, |R3|, R2, PT ;  /* 0x000000020300720b */ /* 0x000fc80003f0d200 */
[----:B------:R-:W-:Y:S02]  /*18c0*/  FSEL R12, R4, R12, !P0 ;  /* 0x0000000c040c7208 */ /* 0x000fe40004000000 */
[----:B------:R-:W-:Y:S01]  /*18d0*/  FSEL R13, R7, R13, !P0 ;  /* 0x0000000d070d7208 */ /* 0x000fe20004000000 */
[----:B------:R-:W-:Y:S06]  /*18e0*/  BRA `(.L_x_11) ;  /* 0x0000000000547947 */ /* 0x000fec0003800000 */
.L_x_10:
[----:B------:R-:W-:-:S14]  /*18f0*/  DSETP.NAN.AND P0, PT, R4, R4, PT ;  /* 0x000000040400722a */ /* 0x000fdc0003f08000 */
[----:B------:R-:W-:Y:S05]  /*1900*/  @P0 BRA `(.L_x_12) ;  /* 0x0000000000440947 */ /* 0x000fea0003800000 */
[----:B------:R-:W-:-:S14]  /*1910*/  DSETP.NAN.AND P0, PT, R6, R6, PT ;  /* 0x000000060600722a */ /* 0x000fdc0003f08000 */
[----:B------:R-:W-:Y:S05]  /*1920*/  @P0 BRA `(.L_x_13) ;  /* 0x0000000000300947 */ /* 0x000fea0003800000 */
[----:B------:R-:W-:Y:S01]  /*1930*/  ISETP.NE.AND P0, PT, R19, R18, PT ;  /* 0x000000121300720c */ /* 0x000fe20003f05270 */
[----:B------:R-:W-:Y:S01]  /*1940*/  IMAD.MOV.U32 R12, RZ, RZ, 0x0 ;  /* 0x00000000ff0c7424 */ /* 0x000fe200078e00ff */
[----:B------:R-:W-:-:S11]  /*1950*/  MOV R13, 0xfff80000 ;  /* 0xfff80000000d7802 */ /* 0x000fd60000000f00 */
[----:B------:R-:W-:Y:S05]  /*1960*/  @!P0 BRA `(.L_x_11) ;  /* 0x0000000000348947 */ /* 0x000fea0003800000 */
[----:B------:R-:W-:Y:S02]  /*1970*/  ISETP.NE.AND P0, PT, R19, 0x7ff00000, PT ;  /* 0x7ff000001300780c */ /* 0x000fe40003f05270 */
[----:B------:R-:W-:Y:S02]  /*1980*/  LOP3.LUT R13, R5, 0x80000000, R7, 0x48, !PT ;  /* 0x80000000050d7812 */ /* 0x000fe400078e4807 */
[----:B------:R-:W-:-:S13]  /*1990*/  ISETP.EQ.OR P0, PT, R18, RZ, !P0 ;  /* 0x000000ff1200720c */ /* 0x000fda0004702670 */
[----:B------:R-:W-:Y:S01]  /*19a0*/  @P0 LOP3.LUT R2, R13, 0x7ff00000, RZ, 0xfc, !PT ;  /* 0x7ff000000d020812 */ /* 0x000fe200078efcff */
[----:B------:R-:W-:Y:S02]  /*19b0*/  @!P0 IMAD.MOV.U32 R12, RZ, RZ, RZ ;  /* 0x000000ffff0c8224 */ /* 0x000fe400078e00ff */
[----:B------:R-:W-:Y:S01]  /*19c0*/  @P0 IMAD.MOV.U32 R12, RZ, RZ, RZ ;  /* 0x000000ffff0c0224 */ /* 0x000fe200078e00ff */
[----:B------:R-:W-:Y:S01]  /*19d0*/  @P0 MOV R13, R2 ;  /* 0x00000002000d0202 */ /* 0x000fe20000000f00 */
[----:B------:R-:W-:Y:S06]  /*19e0*/  BRA `(.L_x_11) ;  /* 0x0000000000147947 */ /* 0x000fec0003800000 */
.L_x_13:
[----:B------:R-:W-:Y:S01]  /*19f0*/  LOP3.LUT R13, R7, 0x80000, RZ, 0xfc, !PT ;  /* 0x00080000070d7812 */ /* 0x000fe200078efcff */
[----:B------:R-:W-:Y:S01]  /*1a00*/  IMAD.MOV.U32 R12, RZ, RZ, R6 ;  /* 0x000000ffff0c7224 */ /* 0x000fe200078e0006 */
[----:B------:R-:W-:Y:S06]  /*1a10*/  BRA `(.L_x_11) ;  /* 0x0000000000087947 */ /* 0x000fec0003800000 */
.L_x_12:
[----:B------:R-:W-:Y:S01]  /*1a20*/  LOP3.LUT R13, R5, 0x80000, RZ, 0xfc, !PT ;  /* 0x00080000050d7812 */ /* 0x000fe200078efcff */
[----:B------:R-:W-:-:S07]  /*1a30*/  IMAD.MOV.U32 R12, RZ, RZ, R4 ;  /* 0x000000ffff0c7224 */ /* 0x000fce00078e0004 */
.L_x_11:
[----:B------:R-:W-:Y:S01]  /*1a40*/  MOV R2, R0 ;  /* 0x0000000000027202 */ /* 0x000fe20000000f00 */
[----:B------:R-:W-:-:S04]  /*1a50*/  IMAD.MOV.U32 R3, RZ, RZ, 0x0 ;  /* 0x00000000ff037424 */ /* 0x000fc800078e00ff */
[----:B------:R-:W-:Y:S05]  /*1a60*/  RET.REL.NODEC R2 `(_Z4getIPdS_ii) ;  /* 0xffffffe402647950 */ /* 0x000fea0003c3ffff */
.L_x_14:
[----:B------:R-:W-:-:S00]  /*1a70*/  BRA `(.L_x_14) ;  /* 0xfffffffc00fc7947 */ /* 0x000fc0000383ffff */
[----:B------:R-:W-:-:S00]  /*1a80*/  NOP ;  /* 0x0000000000007918 */ /* 0x000fc00000000000 */
[----:B------:R-:W-:-:S00]  /*1a90*/  NOP ;  /* 0x0000000000007918 */ /* 0x000fc00000000000 */
[----:B------:R-:W-:-:S00]  /*1aa0*/  NOP ;  /* 0x0000000000007918 */ /* 0x000fc00000000000 */
[----:B------:R-:W-:-:S00]  /*1ab0*/  NOP ;  /* 0x0000000000007918 */ /* 0x000fc00000000000 */
[----:B------:R-:W-:-:S00]  /*1ac0*/  NOP ;  /* 0x0000000000007918 */ /* 0x000fc00000000000 */
[----:B------:R-:W-:-:S00]  /*1ad0*/  NOP ;  /* 0x0000000000007918 */ /* 0x000fc00000000000 */
[----:B------:R-:W-:-:S00]  /*1ae0*/  NOP ;  /* 0x0000000000007918 */ /* 0x000fc00000000000 */
[----:B------:R-:W-:-:S00]  /*1af0*/  NOP ;  /* 0x0000000000007918 */ /* 0x000fc00000000000 */
.L_x_80:


//--------------------- .text._Z20getPreprocessing_devPdS_S_iiiS_ --------------------------
	.section	.text._Z20getPreprocessing_devPdS_S_iiiS_,"ax",@progbits
	.align	128
        .global         _Z20getPreprocessing_devPdS_S_iiiS_
        .type           _Z20getPreprocessing_devPdS_S_iiiS_,@function
        .size           _Z20getPreprocessing_devPdS_S_iiiS_,(.L_x_81 - _Z20getPreprocessing_devPdS_S_iiiS_)
        .other          _Z20getPreprocessing_devPdS_S_iiiS_,@"STO_CUDA_ENTRY STV_DEFAULT"
_Z20getPreprocessing_devPdS_S_iiiS_:
.text._Z20getPreprocessing_devPdS_S_iiiS_:
[----:B------:R-:W-:Y:S01]  /*0000*/  LDC R1, c[0x0][0x37c] ;  /* 0x0000df00ff017b82 */ /* 0x000fe20000000800 */
[----:B------:R-:W0:Y:S07]  /*0010*/  S2R R7, SR_TID.X ;  /* 0x0000000000077919 */ /* 0x000e2e0000002100 */
[----:B------:R-:W0:Y:S01]  /*0020*/  LDC R8, c[0x0][0x3a0] ;  /* 0x0000e800ff087b82 */ /* 0x000e220000000800 */
[----:B------:R-:W1:Y:S07]  /*0030*/  LDCU.64 UR6, c[0x0][0x358] ;  /* 0x00006b00ff0677ac */ /* 0x000e6e0008000a00 */
[----:B------:R-:W2:Y:S01]  /*0040*/  LDC.64 R14, c[0x0][0x398] ;  /* 0x0000e600ff0e7b82 */ /* 0x000ea20000000a00 */
[----:B0-----:R-:W-:-:S13]  /*0050*/  ISETP.GE.U32.AND P1, PT, R7, R8, PT ;  /* 0x000000080700720c */ /* 0x001fda0003f26070 */
[----:B------:R-:W0:Y:S02]  /*0060*/  @!P1 LDC.64 R2, c[0x0][0x3a8] ;  /* 0x0000ea00ff029b82 */ /* 0x000e240000000a00 */
[----:B0-----:R-:W-:-:S06]  /*0070*/  @!P1 IMAD.WIDE.U32 R2, R7, 0x8, R2 ;  /* 0x0000000807029825 */ /* 0x001fcc00078e0002 */
[----:B-1----:R-:W3:Y:S01]  /*0080*/  @!P1 LDG.E.64 R2, desc[UR6][R2.64] ;  /* 0x0000000602029981 */ /* 0x002ee2000c1e1b00 */
[----:B------:R-:W0:Y:S01]  /*0090*/  S2UR UR4, SR_CTAID.X ;  /* 0x00000000000479c3 */ /* 0x000e220000002500 */
[----:B------:R-:W-:Y:S01]  /*00a0*/  @!P1 MOV R0, 0x400 ;  /* 0x0000040000009802 */ /* 0x000fe20000000f00 */
[----:B--2---:R-:W-:Y:S01]  /*00b0*/  IMAD R15, R15, R14, RZ ;  /* 0x0000000e0f0f7224 */ /* 0x004fe200078e02ff */
[----:B------:R-:W1:Y:S01]  /*00c0*/  @!P1 S2R R5, SR_CgaCtaId ;  /* 0x0000000000059919 */ /* 0x000e620000008800 */
[----:B------:R-:W-:-:S04]  /*00d0*/  ISETP.GE.AND P0, PT, R8, 0x1, PT ;  /* 0x000000010800780c */ /* 0x000fc80003f06270 */
[----:B------:R-:W0:Y:S02]  /*00e0*/  LDC R16, c[0x0][0x360] ;  /* 0x0000d800ff107b82 */ /* 0x000e240000000800 */
[----:B0-----:R-:W-:Y:S01]  /*00f0*/  IMAD R16, R16, UR4, R7 ;  /* 0x0000000410107c24 */ /* 0x001fe2000f8e0207 */
[----:B-1----:R-:W-:-:S04]  /*0100*/  @!P1 LEA R0, R5, R0, 0x18 ;  /* 0x0000000005009211 */ /* 0x002fc800078ec0ff */
[----:B------:R-:W-:Y:S01]  /*0110*/  ISETP.GE.OR P0, PT, R16, R15, !P0 ;  /* 0x0000000f1000720c */ /* 0x000fe20004706670 */
[----:B------:R-:W-:-:S05]  /*0120*/  @!P1 IMAD R5, R7, 0x8, R0 ;  /* 0x0000000807059824 */ /* 0x000fca00078e0200 */
[----:B---3--:R0:W-:Y:S01]  /*0130*/  @!P1 STS.64 [R5], R2 ;  /* 0x0000000205009388 */ /* 0x0081e20000000a00 */
[----:B------:R-:W-:Y:S06]  /*0140*/  @!P1 BAR.SYNC.DEFER_BLOCKING 0x0 ;  /* 0x0000000000009b1d */ /* 0x000fec0000010000 */
[----:B------:R-:W-:Y:S05]  /*0150*/  @P0 EXIT ;  /* 0x000000000000094d */ /* 0x000fea0003800000 */
[----:B0-----:R-:W0:Y:S01]  /*0160*/  LDC.64 R4, c[0x0][0x388] ;  /* 0x0000e200ff047b82 */ /* 0x001e220000000a00 */
[C---:B------:R-:W-:Y:S01]  /*0170*/  ISETP.GE.U32.AND P0, PT, R8.reuse, 0x8, PT ;  /* 0x000000080800780c */ /* 0x040fe20003f06070 */
[----:B------:R-:W-:Y:S01]  /*0180*/  IMAD.MOV.U32 R3, RZ, RZ, RZ ;  /* 0x000000ffff037224 */ /* 0x000fe200078e00ff */
[----:B------:R-:W-:Y:S01]  /*0190*/  LOP3.LUT R14, R8, 0x7, RZ, 0xc0, !PT ;  /* 0x00000007080e7812 */ /* 0x000fe200078ec0ff */
[----:B0-----:R-:W-:-:S10]  /*01a0*/  IMAD.WIDE R4, R16, 0x8, R4 ;  /* 0x0000000810047825 */ /* 0x001fd400078e0204 */
[----:B------:R-:W-:Y:S05]  /*01b0*/  @!P0 BRA `(.L_x_15) ;  /* 0x0000000c00088947 */ /* 0x000fea0003800000 */
[----:B------:R-:W0:Y:S01]  /*01c0*/  S2UR UR5, SR_CgaCtaId ;  /* 0x00000000000579c3 */ /* 0x000e220000008800 */
[----:B------:R-:W-:Y:S01]  /*01d0*/  LOP3.LUT R3, R8, 0x7ffffff8, RZ, 0xc0, !PT ;  /* 0x7ffffff808037812 */ /* 0x000fe200078ec0ff */
[----:B------:R-:W-:Y:S01]  /*01e0*/  UMOV UR4, 0x400 ;  /* 0x0000040000047882 */ /* 0x000fe20000000000 */
[----:B------:R-:W-:-:S03]  /*01f0*/  IMAD.MOV.U32 R2, RZ, RZ, R16 ;  /* 0x000000ffff027224 */ /* 0x000fc600078e0010 */
[----:B------:R-:W-:Y:S02]  /*0200*/  IMAD.MOV R0, RZ, RZ, -R3 ;  /* 0x000000ffff007224 */ /* 0x000fe400078e0a03 */
[----:B------:R-:W1:Y:S08]  /*0210*/  LDC.64 R6, c[0x0][0x380] ;  /* 0x0000e000ff067b82 */ /* 0x000e700000000a00 */
[----:B------:R-:W2:Y:S01]  /*0220*/  LDC.64 R12, c[0x0][0x390] ;  /* 0x0000e400ff0c7b82 */ /* 0x000ea20000000a00 */
[----:B0-----:R-:W-:-:S04]  /*0230*/  ULEA UR4, UR5, UR4, 0x18 ;  /* 0x0000000405047291 */ /* 0x001fc8000f8ec0ff */
[----:B------:R-:W-:-:S12]  /*0240*/  UIADD3 UR4, UPT, UPT, UR4, 0x20, URZ ;  /* 0x0000002004047890 */ /* 0x000fd8000fffe0ff */
.L_x_32:
[----:B0-----:R-:W3:Y:S01]  /*0250*/  LDG.E.64 R8, desc[UR6][R4.64] ;  /* 0x0000000604087981 */ /* 0x001ee2000c1e1b00 */
[----:B------:R-:W-:Y:S01]  /*0260*/  BSSY.RECONVERGENT B1, `(.L_x_16) ;  /* 0x000000e000017945 */ /* 0x000fe20003800200 */
[----:B---3--:R-:W0:Y:S01]  /*0270*/  MUFU.RCP64H R11, R9 ;  /* 0x00000009000b7308 */ /* 0x008e220000001800 */
[----:B------:R-:W-:-:S05]  /*0280*/  VIADD R10, R9, 0x300402 ;  /* 0x00300402090a7836 */ /* 0x000fca0000000000 */
[----:B------:R-:W-:Y:S01]  /*0290*/  FSETP.GEU.AND P0, PT, |R10|, 5.8789094863358348022e-39, PT ;  /* 0x004004020a00780b */ /* 0x000fe20003f0e200 */
[----:B0-----:R-:W-:-:S08]  /*02a0*/  DFMA R18, -R8, R10, 1 ;  /* 0x3ff000000812742b */ /* 0x001fd0000000010a */
[----:B------:R-:W-:-:S08]  /*02b0*/  DFMA R18, R18, R18, R18 ;  /* 0x000000121212722b */ /* 0x000fd00000000012 */
[----:B------:R-:W-:-:S08]  /*02c0*/  DFMA R18, R10, R18, R10 ;  /* 0x000000120a12722b */ /* 0x000fd0000000000a */
[----:B------:R-:W-:-:S08]  /*02d0*/  DFMA R20, -R8, R18, 1 ;  /* 0x3ff000000814742b */ /* 0x000fd00000000112 */
[----:B------:R-:W-:Y:S01]  /*02e0*/  DFMA R18, R18, R20, R18 ;  /* 0x000000141212722b */ /* 0x000fe20000000012 */
[----:B------:R-:W-:Y:S10]  /*02f0*/  @P0 BRA `(.L_x_17) ;  /* 0x0000000000100947 */ /* 0x000ff40003800000 */
[----:B------:R-:W-:Y:S02]  /*0300*/  LOP3.LUT R24, R9, 0x7fffffff, RZ, 0xc0, !PT ;  /* 0x7fffffff09187812 */ /* 0x000fe400078ec0ff */
[----:B------:R-:W-:Y:S02]  /*0310*/  MOV R22, 0x340 ;  /* 0x0000034000167802 */ /* 0x000fe40000000f00 */
[----:B------:R-:W-:-:S07]  /*0320*/  IADD3 R24, PT, PT, R24, -0x100000, RZ ;  /* 0xfff0000018187810 */ /* 0x000fce0007ffe0ff */
[----:B-12---:R-:W-:Y:S05]  /*0330*/  CALL.REL.NOINC `($__internal_1_$__cuda_sm20_dblrcp_rn_slowpath_v3) ;  /* 0x0000001400c47944 */ /* 0x006fea0003c00000 */
.L_x_17:
[----:B------:R-:W-:Y:S05]  /*0340*/  BSYNC.RECONVERGENT B1 ;  /* 0x0000000000017941 */ /* 0x000fea0003800200 */
.L_x_16:
[C---:B-1----:R-:W-:Y:S01]  /*0350*/  IMAD.WIDE R20, R2.reuse, 0x8, R6 ;  /* 0x0000000802147825 */ /* 0x042fe200078e0206 */
[----:B------:R-:W0:Y:S04]  /*0360*/  LDS.128 R8, [UR4+-0x20] ;  /* 0xffffe004ff087984 */ /* 0x000e280008000c00 */
[----:B------:R-:W0:Y:S01]  /*0370*/  LDG.E.64 R22, desc[UR6][R20.64] ;  /* 0x0000000614167981 */ /* 0x000e22000c1e1b00 */
[----:B--2---:R-:W-:Y:S01]  /*0380*/  IMAD.WIDE R26, R2, 0x8, R12 ;  /* 0x00000008021a7825 */ /* 0x004fe200078e020c */
[----:B0-----:R-:W-:-:S08]  /*0390*/  DADD R22, R22, -R8 ;  /* 0x0000000016167229 */ /* 0x001fd00000000808 */
[----:B------:R-:W-:-:S07]  /*03a0*/  DFMA R28, R22, R18, R8 ;  /* 0x00000012161c722b */ /* 0x000fce0000000008 */
[----:B------:R0:W-:Y:S04]  /*03b0*/  STG.E.64 desc[UR6][R26.64], R28 ;  /* 0x0000001c1a007986 */ /* 0x0001e8000c101b06 */
[----:B------:R-:W2:Y:S01]  /*03c0*/  LDG.E.64 R8, desc[UR6][R4.64] ;  /* 0x0000000604087981 */ /* 0x000ea2000c1e1b00 */
[----:B------:R-:W-:Y:S01]  /*03d0*/  BSSY.RECONVERGENT B1, `(.L_x_18) ;  /* 0x000000e000017945 */ /* 0x000fe20003800200 */
[----:B--2---:R-:W1:Y:S01]  /*03e0*/  MUFU.RCP64H R25, R9 ;  /* 0x0000000900197308 */ /* 0x004e620000001800 */
[----:B------:R-:W-:-:S05]  /*03f0*/  VIADD R24, R9, 0x300402 ;  /* 0x0030040209187836 */ /* 0x000fca0000000000 */
[----:B------:R-:W-:Y:S01]  /*0400*/  FSETP.GEU.AND P0, PT, |R24|, 5.8789094863358348022e-39, PT ;  /* 0x004004021800780b */ /* 0x000fe20003f0e200 */
[----:B-1----:R-:W-:-:S08]  /*0410*/  DFMA R22, -R8, R24, 1 ;  /* 0x3ff000000816742b */ /* 0x002fd00000000118 */
[----:B------:R-:W-:-:S08]  /*0420*/  DFMA R22, R22, R22, R22 ;  /* 0x000000161616722b */ /* 0x000fd00000000016 */
[----:B------:R-:W-:-:S08]  /*0430*/  DFMA R22, R24, R22, R24 ;  /* 0x000000161816722b */ /* 0x000fd00000000018 */
[----:B------:R-:W-:-:S08]  /*0440*/  DFMA R18, -R8, R22, 1 ;  /* 0x3ff000000812742b */ /* 0x000fd00000000116 */
[----:B------:R-:W-:Y:S01]  /*0450*/  DFMA R18, R22, R18, R22 ;  /* 0x000000121612722b */ /* 0x000fe20000000016 */
[----:B0-----:R-:W-:Y:S10]  /*0460*/  @P0 BRA `(.L_x_19) ;  /* 0x0000000000100947 */ /* 0x001ff40003800000 */
[----:B------:R-:W-:Y:S02]  /*0470*/  LOP3.LUT R24, R9, 0x7fffffff, RZ, 0xc0, !PT ;  /* 0x7fffffff09187812 */ /* 0x000fe400078ec0ff */
[----:B------:R-:W-:-:S03]  /*0480*/  MOV R22, 0x4b0 ;  /* 0x000004b000167802 */ /* 0x000fc60000000f00 */
[----:B------:R-:W-:-:S07]  /*0490*/  VIADD R24, R24, 0xfff00000 ;  /* 0xfff0000018187836 */ /* 0x000fce0000000000 */
[----:B------:R-:W-:Y:S05]  /*04a0*/  CALL.REL.NOINC `($__internal_1_$__cuda_sm20_dblrcp_rn_slowpath_v3) ;  /* 0x0000001400687944 */ /* 0x000fea0003c00000 */
.L_x_19:
[----:B------:R-:W-:Y:S05]  /*04b0*/  BSYNC.RECONVERGENT B1 ;  /* 0x0000000000017941 */ /* 0x000fea0003800200 */
.L_x_18:
[----:B------:R-:W-:-:S05]  /*04c0*/  IMAD.WIDE R20, R15, 0x8, R20 ;  /* 0x000000080f147825 */ /* 0x000fca00078e0214 */
[----:B------:R-:W2:Y:S01]  /*04d0*/  LDG.E.64 R8, desc[UR6][R20.64] ;  /* 0x0000000614087981 */ /* 0x000ea2000c1e1b00 */
[----:B------:R-:W-:Y:S01]  /*04e0*/  IMAD.WIDE R26, R15, 0x8, R26 ;  /* 0x000000080f1a7825 */ /* 0x000fe200078e021a */
[----:B--2---:R-:W-:-:S08]  /*04f0*/  DADD R8, -R10, R8 ;  /* 0x000000000a087229 */ /* 0x004fd00000000108 */
        /* <DEDUP_REMOVED lines=17> */
.L_x_21:
[----:B------:R-:W-:Y:S05]  /*0610*/  BSYNC.RECONVERGENT B1 ;  /* 0x0000000000017941 */ /* 0x000fea0003800200 */
.L_x_20:
[C---:B------:R-:W-:Y:S01]  /*0620*/  IMAD.WIDE R20, R15.reuse, 0x8, R20 ;  /* 0x000000080f147825 */ /* 0x040fe200078e0214 */
[----:B------:R-:W0:Y:S04]  /*0630*/  LDS.128 R8, [UR4+-0x10] ;  /* 0xfffff004ff087984 */ /* 0x000e280008000c00 */
[----:B------:R-:W0:Y:S01]  /*0640*/  LDG.E.64 R22, desc[UR6][R20.64] ;  /* 0x0000000614167981 */ /* 0x000e22000c1e1b00 */
[----:B------:R-:W-:Y:S01]  /*0650*/  IMAD.WIDE R26, R15, 0x8, R26 ;  /* 0x000000080f1a7825 */ /* 0x000fe200078e021a */
        /* <DEDUP_REMOVED lines=15> */
[----:B------:R-:W-:Y:S02]  /*0750*/  MOV R22, 0x780 ;  /* 0x0000078000167802 */ /* 0x000fe40000000f00 */
[----:B------:R-:W-:-:S07]  /*0760*/  IADD3 R24, PT, PT, R24, -0x100000, RZ ;  /* 0xfff0000018187810 */ /* 0x000fce0007ffe0ff */
[----:B------:R-:W-:Y:S05]  /*0770*/  CALL.REL.NOINC `($__internal_1_$__cuda_sm20_dblrcp_rn_slowpath_v3) ;  /* 0x0000001000b47944 */ /* 0x000fea0003c00000 */
.L_x_23:
[----:B------:R-:W-:Y:S05]  /*0780*/  BSYNC.RECONVERGENT B1 ;  /* 0x0000000000017941 */ /* 0x000fea0003800200 */
.L_x_22:
        /* <DEDUP_REMOVED lines=21> */
.L_x_25:
[----:B------:R-:W-:Y:S05]  /*08e0*/  BSYNC.RECONVERGENT B1 ;  /* 0x0000000000017941 */ /* 0x000fea0003800200 */
.L_x_24:
[C---:B------:R-:W-:Y:S01]  /*08f0*/  IMAD.WIDE R20, R15.reuse, 0x8, R20 ;  /* 0x000000080f147825 */ /* 0x040fe200078e0214 */
[----:B------:R-:W0:Y:S04]  /*0900*/  LDS.128 R8, [UR4] ;  /* 0x00000004ff087984 */ /* 0x000e280008000c00 */
        /* <DEDUP_REMOVED lines=20> */
.L_x_27:
[----:B------:R-:W-:Y:S05]  /*0a50*/  BSYNC.RECONVERGENT B1 ;  /* 0x0000000000017941 */ /* 0x000fea0003800200 */
.L_x_26:
        /* <DEDUP_REMOVED lines=21> */
.L_x_29:
[----:B------:R-:W-:Y:S05]  /*0bb0*/  BSYNC.RECONVERGENT B1 ;  /* 0x0000000000017941 */ /* 0x000fea0003800200 */
.L_x_28:
[C---:B------:R-:W-:Y:S01]  /*0bc0*/  IMAD.WIDE R20, R15.reuse, 0x8, R20 ;  /* 0x000000080f147825 */ /* 0x040fe200078e0214 */
[----:B------:R-:W0:Y:S04]  /*0bd0*/  LDS.128 R8, [UR4+0x10] ;  /* 0x00001004ff087984 */ /* 0x000e280008000c00 */
        /* <DEDUP_REMOVED lines=20> */
.L_x_31:
[----:B------:R-:W-:Y:S05]  /*0d20*/  BSYNC.RECONVERGENT B1 ;  /* 0x0000000000017941 */ /* 0x000fea0003800200 */
.L_x_30:
[----:B------:R-:W-:-:S06]  /*0d30*/  IMAD.WIDE R20, R15, 0x8, R20 ;  /* 0x000000080f147825 */ /* 0x000fcc00078e0214 */
[----:B------:R-:W2:Y:S01]  /*0d40*/  LDG.E.64 R20, desc[UR6][R20.64] ;  /* 0x0000000614147981 */ /* 0x000ea2000c1e1b00 */
[----:B------:R-:W-:Y:S01]  /*0d50*/  IMAD.WIDE R26, R15, 0x8, R26 ;  /* 0x000000080f1a7825 */ /* 0x000fe200078e021a */
[----:B------:R-:W-:-:S03]  /*0d60*/  UIADD3 UR4, UPT, UPT, UR4, 0x40, URZ ;  /* 0x0000004004047890 */ /* 0x000fc6000fffe0ff */
[----:B------:R-:W-:Y:S02]  /*0d70*/  VIADD R0, R0, 0x8 ;  /* 0x0000000800007836 */ /* 0x000fe40000000000 */
[----:B------:R-:W-:-:S03]  /*0d80*/  IMAD R2, R15, 0x8, R2 ;  /* 0x000000080f027824 */ /* 0x000fc600078e0202 */
[----:B------:R-:W-:Y:S01]  /*0d90*/  ISETP.NE.AND P0, PT, R0, RZ, PT ;  /* 0x000000ff0000720c */ /* 0x000fe20003f05270 */
[----:B--2---:R-:W-:-:S08]  /*0da0*/  DADD R8, -R10, R20 ;  /* 0x000000000a087229 */ /* 0x004fd00000000114 */
[----:B------:R-:W-:-:S07]  /*0db0*/  DFMA R8, R8, R18, R10 ;  /* 0x000000120808722b */ /* 0x000fce000000000a */
[----:B------:R0:W-:Y:S01]  /*0dc0*/  STG.E.64 desc[UR6][R26.64], R8 ;  /* 0x000000081a007986 */ /* 0x0001e2000c101b06 */
[----:B------:R-:W-:Y:S05]  /*0dd0*/  @P0 BRA `(.L_x_32) ;  /* 0xfffffff4001c0947 */ /* 0x000fea000383ffff */
.L_x_15:
[----:B------:R-:W-:-:S13]  /*0de0*/  ISETP.NE.AND P0, PT, R14, RZ, PT ;  /* 0x000000ff0e00720c */ /* 0x000fda0003f05270 */
[----:B------:R-:W-:Y:S05]  /*0df0*/  @!P0 EXIT ;  /* 0x000000000000894d */ /* 0x000fea0003800000 */
[----:B------:R-:W1:Y:S01]  /*0e00*/  LDCU UR4, c[0x0][0x3a0] ;  /* 0x00007400ff0477ac */ /* 0x000e620008000800 */
[----:B------:R-:W-:Y:S01]  /*0e10*/  ISETP.GE.U32.AND P0, PT, R14, 0x4, PT ;  /* 0x000000040e00780c */ /* 0x000fe20003f06070 */
[----:B-1----:R-:W-:-:S12]  /*0e20*/  ULOP3.LUT UR4, UR4, 0x3, URZ, 0xc0, !UPT ;  /* 0x0000000304047892 */ /* 0x002fd8000f8ec0ff */
[----:B------:R-:W-:Y:S05]  /*0e30*/  @!P0 BRA `(.L_x_33) ;  /* 0x0000000400908947 */ /* 0x000fea0003800000 */
[----:B0-----:R-:W2:Y:S01]  /*0e40*/  LDG.E.64 R8, desc[UR6][R4.64] ;  /* 0x0000000604087981 */ /* 0x001ea2000c1e1b00 */
[----:B------:R-:W-:Y:S01]  /*0e50*/  BSSY.RECONVERGENT B1, `(.L_x_34) ;  /* 0x000000e000017945 */ /* 0x000fe20003800200 */
[----:B--2---:R-:W0:Y:S01]  /*0e60*/  MUFU.RCP64H R7, R9 ;  /* 0x0000000900077308 */ /* 0x004e220000001800 */
        /* <DEDUP_REMOVED lines=11> */
[----:B------:R-:W-:Y:S05]  /*0f20*/  CALL.REL.NOINC `($__internal_1_$__cuda_sm20_dblrcp_rn_slowpath_v3) ;  /* 0x0000000800c87944 */ /* 0x000fea0003c00000 */
.L_x_35:
[----:B------:R-:W-:Y:S05]  /*0f30*/  BSYNC.RECONVERGENT B1 ;  /* 0x0000000000017941 */ /* 0x000fea0003800200 */
.L_x_34:
[----:B------:R-:W0:Y:S01]  /*0f40*/  LDC.64 R10, c[0x0][0x380] ;  /* 0x0000e000ff0a7b82 */ /* 0x000e220000000a00 */
[----:B------:R-:W-:Y:S01]  /*0f50*/  IMAD R17, R15, R3, R16 ;  /* 0x000000030f117224 */ /* 0x000fe200078e0210 */
[----:B------:R-:W1:Y:S01]  /*0f60*/  S2R R9, SR_CgaCtaId ;  /* 0x0000000000097919 */ /* 0x000e620000008800 */
[----:B------:R-:W-:-:S05]  /*0f70*/  MOV R0, 0x400 ;  /* 0x0000040000007802 */ /* 0x000fca0000000f00 */
[----:B------:R-:W2:Y:S01]  /*0f80*/  LDC.64 R12, c[0x0][0x390] ;  /* 0x0000e400ff0c7b82 */ /* 0x000ea20000000a00 */
[----:B0-----:R-:W-:-:S05]  /*0f90*/  IMAD.WIDE R10, R17, 0x8, R10 ;  /* 0x00000008110a7825 */ /* 0x001fca00078e020a */
[----:B------:R-:W3:Y:S01]  /*0fa0*/  LDG.E.64 R6, desc[UR6][R10.64] ;  /* 0x000000060a067981 */ /* 0x000ee2000c1e1b00 */
[----:B-1----:R-:W-:-:S05]  /*0fb0*/  LEA R0, R9, R0, 0x18 ;  /* 0x0000000009007211 */ /* 0x002fca00078ec0ff */
[----:B------:R-:W-:-:S05]  /*0fc0*/  IMAD R0, R3, 0x8, R0 ;  /* 0x0000000803007824 */ /* 0x000fca00078e0200 */
[----:B------:R-:W3:Y:S02]  /*0fd0*/  LDS.64 R8, [R0] ;  /* 0x0000000000087984 */ /* 0x000ee40000000a00 */
[----:B---3--:R-:W-:-:S08]  /*0fe0*/  DADD R6, R6, -R8 ;  /* 0x0000000006067229 */ /* 0x008fd00000000808 */
[----:B------:R-:W-:Y:S01]  /*0ff0*/  DFMA R18, R6, R18, R8 ;  /* 0x000000120612722b */ /* 0x000fe20000000008 */
[----:B--2---:R-:W-:-:S06]  /*1000*/  IMAD.WIDE R6, R17, 0x8, R12 ;  /* 0x0000000811067825 */ /* 0x004fcc00078e020c */
        /* <DEDUP_REMOVED lines=10> */
[----:B0-----:R-:W-:Y:S01]  /*10b0*/  DFMA R18, R20, R22, R20 ;  /* 0x000000161412722b */ /* 0x001fe20000000014 */
[----:B------:R-:W-:Y:S10]  /*10c0*/  @P0 BRA `(.L_x_37) ;  /* 0x0000000000100947 */ /* 0x000ff40003800000 */
[----:B------:R-:W-:Y:S02]  /*10d0*/  LOP3.LUT R24, R9, 0x7fffffff, RZ, 0xc0, !PT ;  /* 0x7fffffff09187812 */ /* 0x000fe400078ec0ff */
[----:B------:R-:W-:-:S03]  /*10e0*/  MOV R22, 0x1110 ;  /* 0x0000111000167802 */ /* 0x000fc60000000f00 */
[----:B------:R-:W-:-:S07]  /*10f0*/  VIADD R24, R24, 0xfff00000 ;  /* 0xfff0000018187836 */ /* 0x000fce0000000000 */
[----:B------:R-:W-:Y:S05]  /*1100*/  CALL.REL.NOINC `($__internal_1_$__cuda_sm20_dblrcp_rn_slowpath_v3) ;  /* 0x0000000800507944 */ /* 0x000fea0003c00000 */
.L_x_37:
[----:B------:R-:W-:Y:S05]  /*1110*/  BSYNC.RECONVERGENT B1 ;  /* 0x0000000000017941 */ /* 0x000fea0003800200 */
.L_x_36:
[C---:B------:R-:W-:Y:S01]  /*1120*/  IMAD.WIDE R10, R15.reuse, 0x8, R10 ;  /* 0x000000080f0a7825 */ /* 0x040fe200078e020a */
[----:B------:R-:W0:Y:S04]  /*1130*/  LDS.64 R12, [R0+0x8] ;  /* 0x00000800000c7984 */ /* 0x000e280000000a00 */
        /* <DEDUP_REMOVED lines=17> */
[----:B------:R-:W-:Y:S02]  /*1250*/  MOV R22, 0x1280 ;  /* 0x0000128000167802 */ /* 0x000fe40000000f00 */
[----:B------:R-:W-:-:S07]  /*1260*/  IADD3 R24, PT, PT, R24, -0x100000, RZ ;  /* 0xfff0000018187810 */ /* 0x000fce0007ffe0ff */
[----:B------:R-:W-:Y:S05]  /*1270*/  CALL.REL.NOINC `($__internal_1_$__cuda_sm20_dblrcp_rn_slowpath_v3) ;  /* 0x0000000400f47944 */ /* 0x000fea0003c00000 */
.L_x_39:
[----:B------:R-:W-:Y:S05]  /*1280*/  BSYNC.RECONVERGENT B1 ;  /* 0x0000000000017941 */ /* 0x000fea0003800200 */
.L_x_38:
        /* <DEDUP_REMOVED lines=22> */
.L_x_41:
[----:B------:R-:W-:Y:S05]  /*13f0*/  BSYNC.RECONVERGENT B1 ;  /* 0x0000000000017941 */ /* 0x000fea0003800200 */
.L_x_40:
[C---:B------:R-:W-:Y:S01]  /*1400*/  IMAD.WIDE R10, R15.reuse, 0x8, R10 ;  /* 0x000000080f0a7825 */ /* 0x040fe200078e020a */
[----:B------:R-:W0:Y:S05]  /*1410*/  LDS.64 R8, [R0+0x18] ;  /* 0x0000180000087984 */ /* 0x000e2a0000000a00 */
[----:B------:R-:W0:Y:S01]  /*1420*/  LDG.E.64 R10, desc[UR6][R10.64] ;  /* 0x000000060a0a7981 */ /* 0x000e22000c1e1b00 */
[----:B------:R-:W-:-:S04]  /*1430*/  IMAD.WIDE R6, R15, 0x8, R6 ;  /* 0x000000080f067825 */ /* 0x000fc800078e0206 */
[----:B------:R-:W-:Y:S01]  /*1440*/  VIADD R3, R3, 0x4 ;  /* 0x0000000403037836 */ /* 0x000fe20000000000 */
[----:B0-----:R-:W-:-:S08]  /*1450*/  DADD R12, R10, -R8 ;  /* 0x000000000a0c7229 */ /* 0x001fd00000000808 */
[----:B------:R-:W-:-:S07]  /*1460*/  DFMA R12, R12, R18, R8 ;  /* 0x000000120c0c722b */ /* 0x000fce0000000008 */
[----:B------:R1:W-:Y:S04]  /*1470*/  STG.E.64 desc[UR6][R6.64], R12 ;  /* 0x0000000c06007986 */ /* 0x0003e8000c101b06 */
.L_x_33:
[----:B------:R-:W-:-:S13]  /*1480*/  ISETP.NE.AND P0, PT, RZ, UR4, PT ;  /* 0x00000004ff007c0c */ /* 0x000fda000bf05270 */
[----:B------:R-:W-:Y:S05]  /*1490*/  @!P0 EXIT ;  /* 0x000000000000894d */ /* 0x000fea0003800000 */
[----:B------:R-:W-:-:S09]  /*14a0*/  UISETP.NE.AND UP0, UPT, UR4, 0x1, UPT ;  /* 0x000000010400788c */ /* 0x000fd2000bf05270 */
[----:B------:R-:W-:Y:S05]  /*14b0*/  BRA.U !UP0, `(.L_x_42) ;  /* 0x0000000108d87547 */ /* 0x000fea000b800000 */
[----:B0-----:R-:W1:Y:S01]  /*14c0*/  LDG.E.64 R8, desc[UR6][R4.64] ;  /* 0x0000000604087981 */ /* 0x001e62000c1e1b00 */
[----:B------:R-:W-:Y:S01]  /*14d0*/  BSSY.RECONVERGENT B1, `(.L_x_43) ;  /* 0x000000e000017945 */ /* 0x000fe20003800200 */
[----:B-1----:R-:W0:Y:S01]  /*14e0*/  MUFU.RCP64H R7, R9 ;  /* 0x0000000900077308 */ /* 0x002e220000001800 */
        /* <DEDUP_REMOVED lines=12> */
.L_x_44:
[----:B------:R-:W-:Y:S05]  /*15b0*/  BSYNC.RECONVERGENT B1 ;  /* 0x0000000000017941 */ /* 0x000fea0003800200 */
.L_x_43:
        /* <DEDUP_REMOVED lines=29> */
.L_x_46:
[----:B------:R-:W-:Y:S05]  /*1790*/  BSYNC.RECONVERGENT B1 ;  /* 0x0000000000017941 */ /* 0x000fea0003800200 */
.L_x_45:
        /* <DEDUP_REMOVED lines=8> */
.L_x_42:
[----:B------:R-:W3:Y:S02]  /*1820*/  LDC R0, c[0x0][0x3a0] ;  /* 0x0000e800ff007b82 */ /* 0x000ee40000000800 */
[----:B---3--:R-:W-:-:S04]  /*1830*/  LOP3.LUT R0, R0, 0x1, RZ, 0xc0, !PT ;  /* 0x0000000100007812 */ /* 0x008fc800078ec0ff */
[----:B------:R-:W-:-:S13]  /*1840*/  ISETP.NE.U32.AND P0, PT, R0, 0x1, PT ;  /* 0x000000010000780c */ /* 0x000fda0003f05070 */
[----:B------:R-:W-:Y:S05]  /*1850*/  @P0 EXIT ;  /* 0x000000000000094d */ /* 0x000fea0003800000 */
[----:B0-----:R-:W1:Y:S01]  /*1860*/  LDG.E.64 R8, desc[UR6][R4.64] ;  /* 0x0000000604087981 */ /* 0x001e62000c1e1b00 */
[----:B------:R-:W-:Y:S01]  /*1870*/  BSSY.RECONVERGENT B1, `(.L_x_47) ;  /* 0x000000e000017945 */ /* 0x000fe20003800200 */
[----:B-12---:R-:W0:Y:S01]  /*1880*/  MUFU.RCP64H R7, R9 ;  /* 0x0000000900077308 */ /* 0x006e220000001800 */
[----:B------:R-:W-:-:S04]  /*1890*/  IADD3 R6, PT, PT, R9, 0x300402, RZ ;  /* 0x0030040209067810 */ /* 0x000fc80007ffe0ff */
[----:B------:R-:W-:Y:S02]  /*18a0*/  FSETP.GEU.AND P0, PT, |R6|, 5.8789094863358348022e-39, PT ;  /* 0x004004020600780b */ /* 0x000fe40003f0e200 */
[----:B0-----:R-:W-:-:S08]  /*18b0*/  DFMA R10, -R8, R6, 1 ;  /* 0x3ff00000080a742b */ /* 0x001fd00000000106 */
[----:B------:R-:W-:-:S08]  /*18c0*/  DFMA R10, R10, R10, R10 ;  /* 0x0000000a0a0a722b */ /* 0x000fd0000000000a */
[----:B------:R-:W-:-:S08]  /*18d0*/  DFMA R10, R6, R10, R6 ;  /* 0x0000000a060a722b */ /* 0x000fd00000000006 */
[----:B------:R-:W-:-:S08]  /*18e0*/  DFMA R18, -R8, R10, 1 ;  /* 0x3ff000000812742b */ /* 0x000fd0000000010a */
[----:B------:R-:W-:Y:S01]  /*18f0*/  DFMA R18, R10, R18, R10 ;  /* 0x000000120a12722b */ /* 0x000fe2000000000a */
[----:B------:R-:W-:Y:S10]  /*1900*/  @P0 BRA `(.L_x_48) ;  /* 0x0000000000100947 */ /* 0x000ff40003800000 */
[----:B------:R-:W-:Y:S02]  /*1910*/  LOP3.LUT R24, R9, 0x7fffffff, RZ, 0xc0, !PT ;  /* 0x7fffffff09187812 */ /* 0x000fe400078ec0ff */
[----:B------:R-:W-:-:S03]  /*1920*/  MOV R22, 0x1950 ;  /* 0x0000195000167802 */ /* 0x000fc60000000f00 */
[----:B------:R-:W-:-:S07]  /*1930*/  VIADD R24, R24, 0xfff00000 ;  /* 0xfff0000018187836 */ /* 0x000fce0000000000 */
[----:B------:R-:W-:Y:S05]  /*1940*/  CALL.REL.NOINC `($__internal_1_$__cuda_sm20_dblrcp_rn_slowpath_v3) ;  /* 0x0000000000407944 */ /* 0x000fea0003c00000 */
.L_x_48:
[----:B------:R-:W-:Y:S05]  /*1950*/  BSYNC.RECONVERGENT B1 ;  /* 0x0000000000017941 */ /* 0x000fea0003800200 */
.L_x_47:
[----:B------:R-:W0:Y:S01]  /*1960*/  LDC.64 R4, c[0x0][0x380] ;  /* 0x0000e000ff047b82 */ /* 0x000e220000000a00 */
[----:B------:R-:W-:Y:S01]  /*1970*/  IMAD R15, R15, R3, R16 ;  /* 0x000000030f0f7224 */ /* 0x000fe200078e0210 */
[----:B------:R-:W1:Y:S01]  /*1980*/  S2R R7, SR_CgaCtaId ;  /* 0x0000000000077919 */ /* 0x000e620000008800 */
[----:B------:R-:W-:-:S05]  /*1990*/  MOV R0, 0x400 ;  /* 0x0000040000007802 */ /* 0x000fca0000000f00 */
[----:B------:R-:W2:Y:S01]  /*19a0*/  LDC.64 R8, c[0x0][0x390] ;  /* 0x0000e400ff087b82 */ /* 0x000ea20000000a00 */
[----:B0-----:R-:W-:-:S06]  /*19b0*/  IMAD.WIDE R4, R15, 0x8, R4 ;  /* 0x000000080f047825 */ /* 0x001fcc00078e0204 */
[----:B------:R-:W3:Y:S01]  /*19c0*/  LDG.E.64 R4, desc[UR6][R4.64] ;  /* 0x0000000604047981 */ /* 0x000ee2000c1e1b00 */
[----:B-1----:R-:W-:-:S05]  /*19d0*/  LEA R0, R7, R0, 0x18 ;  /* 0x0000000007007211 */ /* 0x002fca00078ec0ff */
[----:B------:R-:W-:-:S05]  /*19e0*/  IMAD R0, R3, 0x8, R0 ;  /* 0x0000000803007824 */ /* 0x000fca00078e0200 */
[----:B------:R-:W3:Y:S02]  /*19f0*/  LDS.64 R2, [R0] ;  /* 0x0000000000027984 */ /* 0x000ee40000000a00 */
[----:B---3--:R-:W-:-:S08]  /*1a00*/  DADD R6, R4, -R2 ;  /* 0x0000000004067229 */ /* 0x008fd00000000802 */
[----:B------:R-:W-:Y:S01]  /*1a10*/  DFMA R6, R6, R18, R2 ;  /* 0x000000120606722b */ /* 0x000fe20000000002 */
[----:B--2---:R-:W-:-:S06]  /*1a20*/  IMAD.WIDE R2, R15, 0x8, R8 ;  /* 0x000000080f027825 */ /* 0x004fcc00078e0208 */
[----:B------:R-:W-:Y:S01]  /*1a30*/  STG.E.64 desc[UR6][R2.64], R6 ;  /* 0x0000000602007986 */ /* 0x000fe2000c101b06 */
[----:B------:R-:W-:Y:S05]  /*1a40*/  EXIT ;  /* 0x000000000000794d */ /* 0x000fea0003800000 */
        .weak           $__internal_1_$__cuda_sm20_dblrcp_rn_slowpath_v3
        .type           $__internal_1_$__cuda_sm20_dblrcp_rn_slowpath_v3,@function
        .size           $__internal_1_$__cuda_sm20_dblrcp_rn_slowpath_v3,(.L_x_81 - $__internal_1_$__cuda_sm20_dblrcp_rn_slowpath_v3)
$__internal_1_$__cuda_sm20_dblrcp_rn_slowpath_v3:
[----:B------:R-:W-:Y:S01]  /*1a50*/  DSETP.GTU.AND P0, PT, |R8|, +INF , PT ;  /* 0x7ff000000800742a */ /* 0x000fe20003f0c200 */
[----:B------:R-:W-:-:S13]  /*1a60*/  BSSY.RECONVERGENT B0, `(.L_x_49) ;  /* 0x0000022000007945 */ /* 0x000fda0003800200 */
[----:B------:R-:W-:Y:S05]  /*1a70*/  @P0 BRA `(.L_x_50) ;  /* 0x0000000000780947 */ /* 0x000fea0003800000 */
[----:B------:R-:W-:-:S05]  /*1a80*/  LOP3.LUT R17, R9, 0x7fffffff, RZ, 0xc0, !PT ;  /* 0x7fffffff09117812 */ /* 0x000fca00078ec0ff */
[----:B------:R-:W-:-:S05]  /*1a90*/  VIADD R18, R17, 0xffffffff ;  /* 0xffffffff11127836 */ /* 0x000fca0000000000 */
[----:B------:R-:W-:-:S13]  /*1aa0*/  ISETP.GE.U32.AND P0, PT, R18, 0x7fefffff, PT ;  /* 0x7fefffff1200780c */ /* 0x000fda0003f06070 */
[----:B------:R-:W-:Y:S01]  /*1ab0*/  @P0 LOP3.LUT R19, R9, 0x7ff00000, RZ, 0x3c, !PT ;  /* 0x7ff0000009130812 */ /* 0x000fe200078e3cff */
[----:B------:R-:W-:Y:S01]  /*1ac0*/  @P0 IMAD.MOV.U32 R18, RZ, RZ, RZ ;  /* 0x000000ffff120224 */ /* 0x000fe200078e00ff */
[----:B------:R-:W-:Y:S06]  /*1ad0*/  @P0 BRA `(.L_x_51) ;  /* 0x0000000000680947 */ /* 0x000fec0003800000 */
[----:B------:R-:W-:-:S13]  /*1ae0*/  ISETP.GE.U32.AND P0, PT, R17, 0x1000001, PT ;  /* 0x010000011100780c */ /* 0x000fda0003f06070 */
[----:B------:R-:W-:Y:S05]  /*1af0*/  @!P0 BRA `(.L_x_52) ;  /* 0x0000000000348947 */ /* 0x000fea0003800000 */
[----:B------:R-:W-:Y:S01]  /*1b00*/  IADD3 R19, PT, PT, R9, -0x3fe00000, RZ ;  /* 0xc020000009137810 */ /* 0x000fe20007ffe0ff */
[----:B------:R-:W-:-:S03]  /*1b10*/  IMAD.MOV.U32 R18, RZ, RZ, R8 ;  /* 0x000000ffff127224 */ /* 0x000fc600078e0008 */
[----:B------:R-:W0:Y:S03]  /*1b20*/  MUFU.RCP64H R25, R19 ;  /* 0x0000001300197308 */ /* 0x000e260000001800 */
[----:B0-----:R-:W-:-:S08]  /*1b30*/  DFMA R28, -R18, R24, 1 ;  /* 0x3ff00000121c742b */ /* 0x001fd00000000118 */
[----:B------:R-:W-:-:S08]  /*1b40*/  DFMA R28, R28, R28, R28 ;  /* 0x0000001c1c1c722b */ /* 0x000fd0000000001c */
[----:B------:R-:W-:-:S08]  /*1b50*/  DFMA R28, R24, R28, R24 ;  /* 0x0000001c181c722b */ /* 0x000fd00000000018 */
[----:B------:R-:W-:-:S08]  /*1b60*/  DFMA R24, -R18, R28, 1 ;  /* 0x3ff000001218742b */ /* 0x000fd0000000011c */
[----:B------:R-:W-:-:S08]  /*1b70*/  DFMA R24, R28, R24, R28 ;  /* 0x000000181c18722b */ /* 0x000fd0000000001c */
[----:B------:R-:W-:-:S08]  /*1b80*/  DMUL R24, R24, 2.2250738585072013831e-308 ;  /* 0x0010000018187828 */ /* 0x000fd00000000000 */
[----:B------:R-:W-:-:S08]  /*1b90*/  DFMA R8, -R8, R24, 1 ;  /* 0x3ff000000808742b */ /* 0x000fd00000000118 */
[----:B------:R-:W-:-:S08]  /*1ba0*/  DFMA R8, R8, R8, R8 ;  /* 0x000000080808722b */ /* 0x000fd00000000008 */
[----:B------:R-:W-:Y:S01]  /*1bb0*/  DFMA R18, R24, R8, R24 ;  /* 0x000000081812722b */ /* 0x000fe20000000018 */
[----:B------:R-:W-:Y:S10]  /*1bc0*/  BRA `(.L_x_51) ;  /* 0x00000000002c7947 */ /* 0x000ff40003800000 */
.L_x_52:
[----:B------:R-:W-:-:S06]  /*1bd0*/  DMUL R8, R8, 8.11296384146066816958e+31 ;  /* 0x4690000008087828 */ /* 0x000fcc0000000000 */
[----:B------:R-:W0:Y:S02]  /*1be0*/  MUFU.RCP64H R25, R9 ;  /* 0x0000000900197308 */ /* 0x000e240000001800 */
[----:B0-----:R-:W-:-:S08]  /*1bf0*/  DFMA R18, -R8, R24, 1 ;  /* 0x3ff000000812742b */ /* 0x001fd00000000118 */
[----:B------:R-:W-:-:S08]  /*1c00*/  DFMA R18, R18, R18, R18 ;  /* 0x000000121212722b */ /* 0x000fd00000000012 */
[----:B------:R-:W-:-:S08]  /*1c10*/  DFMA R18, R24, R18, R24 ;  /* 0x000000121812722b */ /* 0x000fd00000000018 */
[----:B------:R-:W-:-:S08]  /*1c20*/  DFMA R24, -R8, R18, 1 ;  /* 0x3ff000000818742b */ /* 0x000fd00000000112 */
[----:B------:R-:W-:-:S08]  /*1c30*/  DFMA R18, R18, R24, R18 ;  /* 0x000000181212722b */ /* 0x000fd00000000012 */
[----:B------:R-:W-:Y:S01]  /*1c40*/  DMUL R18, R18, 8.11296384146066816958e+31 ;  /* 0x4690000012127828 */ /* 0x000fe20000000000 */
[----:B------:R-:W-:Y:S10]  /*1c50*/  BRA `(.L_x_51) ;  /* 0x0000000000087947 */ /* 0x000ff40003800000 */
.L_x_50:
[----:B------:R-:W-:Y:S01]  /*1c60*/  LOP3.LUT R19, R9, 0x80000, RZ, 0xfc, !PT ;  /* 0x0008000009137812 */ /* 0x000fe200078efcff */
[----:B------:R-:W-:-:S07]  /*1c70*/  IMAD.MOV.U32 R18, RZ, RZ, R8 ;  /* 0x000000ffff127224 */ /* 0x000fce00078e0008 */
.L_x_51:
[----:B------:R-:W-:Y:S05]  /*1c80*/  BSYNC.RECONVERGENT B0 ;  /* 0x0000000000007941 */ /* 0x000fea0003800200 */
.L_x_49:
[----:B------:R-:W-:-:S04]  /*1c90*/  IMAD.MOV.U32 R23, RZ, RZ, 0x0 ;  /* 0x00000000ff177424 */ /* 0x000fc800078e00ff */
[----:B------:R-:W-:Y:S05]  /*1ca0*/  RET.REL.NODEC R22 `(_Z20getPreprocessing_devPdS_S_iiiS_) ;  /* 0xffffffe016d47950 */ /* 0x000fea0003c3ffff */
.L_x_53:
        /* <DEDUP_REMOVED lines=13> */
.L_x_81:


//--------------------- .text._Z8getP_devPdS_S_iiiidiS_ii --------------------------
	.section	.text._Z8getP_devPdS_S_iiiidiS_ii,"ax",@progbits
	.align	128
        .global         _Z8getP_devPdS_S_iiiidiS_ii
        .type           _Z8getP_devPdS_S_iiiidiS_ii,@function
        .size           _Z8getP_devPdS_S_iiiidiS_ii,(.L_x_82 - _Z8getP_devPdS_S_iiiidiS_ii)
        .other          _Z8getP_devPdS_S_iiiidiS_ii,@"STO_CUDA_ENTRY STV_DEFAULT"
_Z8getP_devPdS_S_iiiidiS_ii:
.text._Z8getP_devPdS_S_iiiidiS_ii:
[----:B------:R-:W-:Y:S01]  /*0000*/  LDC R1, c[0x0][0x37c] ;  /* 0x0000df00ff017b82 */ /* 0x000fe20000000800 */
[----:B------:R-:W0:Y:S07]  /*0010*/  S2R R19, SR_TID.X ;  /* 0x0000000000137919 */ /* 0x000e2e0000002100 */
[----:B------:R-:W1:Y:S01]  /*0020*/  S2UR UR5, SR_CTAID.X ;  /* 0x00000000000579c3 */ /* 0x000e620000002500 */
[----:B------:R-:W1:Y:S01]  /*0030*/  LDCU UR4, c[0x0][0x360] ;  /* 0x00006c00ff0477ac */ /* 0x000e620008000800 */
[----:B------:R-:W2:Y:S01]  /*0040*/  S2R R14, SR_TID.Z ;  /* 0x00000000000e7919 */ /* 0x000ea20000002300 */
[----:B------:R-:W2:Y:S01]  /*0050*/  LDCU UR6, c[0x0][0x3b0] ;  /* 0x00007600ff0677ac */ /* 0x000ea20008000800 */
[----:B------:R-:W3:Y:S04]  /*0060*/  S2R R16, SR_TID.Y ;  /* 0x0000000000107919 */ /* 0x000ee80000002200 */
[----:B------:R-:W4:Y:S01]  /*0070*/  LDC.64 R6, c[0x0][0x398] ;  /* 0x0000e600ff067b82 */ /* 0x000f220000000a00 */
[----:B-1----:R-:W-:-:S06]  /*0080*/  UIMAD UR4, UR4, UR5, URZ ;  /* 0x00000005040472a4 */ /* 0x002fcc000f8e02ff */
[----:B0-----:R-:W-:Y:S02]  /*0090*/  VIADD R3, R19, UR4 ;  /* 0x0000000413037c36 */ /* 0x001fe40008000000 */
[----:B----4-:R-:W-:-:S03]  /*00a0*/  IMAD R0, R6, R7, RZ ;  /* 0x0000000706007224 */ /* 0x010fc600078e02ff */
[C---:B--2---:R-:W-:Y:S02]  /*00b0*/  IADD3 R2, PT, PT, R3.reuse, -UR6, R14 ;  /* 0x8000000603027c10 */ /* 0x044fe4000fffe00e */
[----:B------:R-:W-:Y:S01]  /*00c0*/  ISETP.GE.AND P0, PT, R3, R0, PT ;  /* 0x000000000300720c */ /* 0x000fe20003f06270 */
[----:B---3--:R-:W-:-:S03]  /*00d0*/  VIADD R5, R16, -UR6 ;  /* 0x8000000610057c36 */ /* 0x008fc60008000000 */
[----:B------:R-:W-:Y:S01]  /*00e0*/  ISETP.LT.OR P0, PT, R3, RZ, P0 ;  /* 0x000000ff0300720c */ /* 0x000fe20000701670 */
[----:B------:R-:W-:-:S12]  /*00f0*/  IMAD R5, R5, R6, R2 ;  /* 0x0000000605057224 */ /* 0x000fd800078e0202 */
[----:B------:R-:W-:Y:S05]  /*0100*/  @P0 EXIT ;  /* 0x000000000000094d */ /* 0x000fea0003800000 */
[----:B------:R-:W-:-:S04]  /*0110*/  ISETP.GE.AND P0, PT, R5, R0, PT ;  /* 0x000000000500720c */ /* 0x000fc80003f06270 */
[----:B------:R-:W-:-:S13]  /*0120*/  ISETP.LT.OR P0, PT, R5, RZ, P0 ;  /* 0x000000ff0500720c */ /* 0x000fda0000701670 */
[----:B------:R-:W-:Y:S05]  /*0130*/  @P0 EXIT ;  /* 0x000000000000094d */ /* 0x000fea0003800000 */
[----:B------:R-:W0:Y:S01]  /*0140*/  LDC R2, c[0x0][0x3a0] ;  /* 0x0000e800ff027b82 */ /* 0x000e220000000800 */
[----:B------:R-:W1:Y:S01]  /*0150*/  LDCU.64 UR8, c[0x0][0x358] ;  /* 0x00006b00ff0877ac */ /* 0x000e620008000a00 */
[----:B------:R-:W-:Y:S02]  /*0160*/  CS2R R26, SRZ ;  /* 0x00000000001a7805 */ /* 0x000fe4000001ff00 */
[----:B0-----:R-:W-:-:S13]  /*0170*/  ISETP.NE.AND P0, PT, R2, RZ, PT ;  /* 0x000000ff0200720c */ /* 0x001fda0003f05270 */
[----:B-1----:R-:W-:Y:S05]  /*0180*/  @!P0 BRA `(.L_x_54) ;  /* 0x0000000800bc8947 */ /* 0x002fea0003800000 */
[----:B------:R-:W-:Y:S01]  /*0190*/  ISETP.GE.U32.AND P0, PT, R2, 0x8, PT ;  /* 0x000000080200780c */ /* 0x000fe20003f06070 */
[----:B------:R-:W-:Y:S01]  /*01a0*/  HFMA2 R4, -RZ, RZ, 0, 0 ;  /* 0x00000000ff047431 */ /* 0x000fe200000001ff */
[----:B------:R-:W-:-:S11]  /*01b0*/  CS2R R26, SRZ ;  /* 0x00000000001a7805 */ /* 0x000fd6000001ff00 */
[----:B------:R-:W-:Y:S05]  /*01c0*/  @!P0 BRA `(.L_x_55) ;  /* 0x0000000400a88947 */ /* 0x000fea0003800000 */
[C-C-:B------:R-:W-:Y:S01]  /*01d0*/  IMAD R4, R7.reuse, 0x2, R16.reuse ;  /* 0x0000000207047824 */ /* 0x140fe200078e0210 */
[----:B------:R-:W-:Y:S01]  /*01e0*/  IADD3 R11, PT, PT, R16, -UR6, R7 ;  /* 0x80000006100b7c10 */ /* 0x000fe2000fffe007 */
[C-C-:B------:R-:W-:Y:S01]  /*01f0*/  IMAD R10, R7.reuse, 0x5, R16.reuse ;  /* 0x00000005070a7824 */ /* 0x140fe200078e0210 */
[----:B------:R-:W-:Y:S01]  /*0200*/  MOV R37, R5 ;  /* 0x0000000500257202 */ /* 0x000fe20000000f00 */
[C-C-:B------:R-:W-:Y:S01]  /*0210*/  IMAD R12, R7.reuse, 0x6, R16.reuse ;  /* 0x00000006070c7824 */ /* 0x140fe200078e0210 */
[----:B------:R-:W-:Y:S01]  /*0220*/  IADD3 R4, PT, PT, R4, -UR6, RZ ;  /* 0x8000000604047c10 */ /* 0x000fe2000fffe0ff */
[C-C-:B------:R-:W-:Y:S01]  /*0230*/  IMAD R13, R7.reuse, 0x7, R16.reuse ;  /* 0x00000007070d7824 */ /* 0x140fe200078e0210 */
[----:B------:R-:W-:Y:S01]  /*0240*/  IADD3 R10, PT, PT, R10, -UR6, RZ ;  /* 0x800000060a0a7c10 */ /* 0x000fe2000fffe0ff */
[C-C-:B------:R-:W-:Y:S01]  /*0250*/  IMAD R9, R7.reuse, 0x4, R16.reuse ;  /* 0x0000000407097824 */ /* 0x140fe200078e0210 */
[----:B------:R-:W-:Y:S01]  /*0260*/  CS2R R26, SRZ ;  /* 0x00000000001a7805 */ /* 0x000fe2000001ff00 */
[----:B------:R-:W-:Y:S01]  /*0270*/  IMAD R8, R7, 0x3, R16 ;  /* 0x0000000307087824 */ /* 0x000fe200078e0210 */
[----:B------:R-:W-:Y:S01]  /*0280*/  IADD3 R7, PT, PT, R14, UR4, R19 ;  /* 0x000000040e077c10 */ /* 0x000fe2000fffe013 */
[----:B------:R-:W-:-:S02]  /*0290*/  VIADD R12, R12, -UR6 ;  /* 0x800000060c0c7c36 */ /* 0x000fc40008000000 */
[----:B------:R-:W-:Y:S02]  /*02a0*/  VIADD R14, R13, -UR6 ;  /* 0x800000060d0e7c36 */ /* 0x000fe40008000000 */
[----:B------:R-:W-:Y:S02]  /*02b0*/  VIADD R15, R9, -UR6 ;  /* 0x80000006090f7c36 */ /* 0x000fe40008000000 */
[----:B------:R-:W-:Y:S02]  /*02c0*/  VIADD R8, R8, -UR6 ;  /* 0x8000000608087c36 */ /* 0x000fe40008000000 */
[-CC-:B------:R-:W-:Y:S01]  /*02d0*/  IMAD R9, R4, R6.reuse, R7.reuse ;  /* 0x0000000604097224 */ /* 0x180fe200078e0207 */
[----:B------:R-:W-:Y:S01]  /*02e0*/  LOP3.LUT R4, R2, 0xfffffff8, RZ, 0xc0, !PT ;  /* 0xfffffff802047812 */ /* 0x000fe200078ec0ff */
[-CC-:B------:R-:W-:Y:S01]  /*02f0*/  IMAD R17, R10, R6.reuse, R7.reuse ;  /* 0x000000060a117224 */ /* 0x180fe200078e0207 */
[----:B------:R-:W-:Y:S01]  /*0300*/  LEA R10, R0, R19, 0x1 ;  /* 0x00000013000a7211 */ /* 0x000fe200078e08ff */
[----:B------:R-:W-:-:S02]  /*0310*/  IMAD R31, R12, R6, R7 ;  /* 0x000000060c1f7224 */ /* 0x000fc400078e0207 */
[-CC-:B------:R-:W-:Y:S02]  /*0320*/  IMAD R35, R14, R6.reuse, R7.reuse ;  /* 0x000000060e237224 */ /* 0x180fe400078e0207 */
[-CC-:B------:R-:W-:Y:S02]  /*0330*/  IMAD R11, R11, R6.reuse, R7.reuse ;  /* 0x000000060b0b7224 */ /* 0x180fe400078e0207 */
[----:B------:R-:W-:Y:S01]  /*0340*/  IMAD R15, R15, R6, R7 ;  /* 0x000000060f0f7224 */ /* 0x000fe200078e0207 */
[----:B------:R-:W-:Y:S01]  /*0350*/  IADD3 R35, PT, PT, R35, -UR6, RZ ;  /* 0x8000000623237c10 */ /* 0x000fe2000fffe0ff */
[C-C-:B------:R-:W-:Y:S01]  /*0360*/  IMAD R12, R0.reuse, 0x3, R19.reuse ;  /* 0x00000003000c7824 */ /* 0x140fe200078e0213 */
[----:B------:R-:W-:Y:S01]  /*0370*/  IADD3 R11, PT, PT, R11, -UR6, RZ ;  /* 0x800000060b0b7c10 */ /* 0x000fe2000fffe0ff */
[C-C-:B------:R-:W-:Y:S01]  /*0380*/  IMAD R14, R0.reuse, 0x4, R19.reuse ;  /* 0x00000004000e7824 */ /* 0x140fe200078e0213 */
[----:B------:R-:W-:Y:S01]  /*0390*/  IADD3 R15, PT, PT, R15, -UR6, RZ ;  /* 0x800000060f0f7c10 */ /* 0x000fe2000fffe0ff */
[--C-:B------:R-:W-:Y:S01]  /*03a0*/  IMAD R16, R0, 0x5, R19.reuse ;  /* 0x0000000500107824 */ /* 0x100fe200078e0213 */
[----:B------:R-:W-:Y:S01]  /*03b0*/  IADD3 R12, PT, PT, R12, UR4, RZ ;  /* 0x000000040c0c7c10 */ /* 0x000fe2000fffe0ff */
[----:B------:R-:W-:-:S02]  /*03c0*/  IMAD R30, R0, 0x6, R19 ;  /* 0x00000006001e7824 */ /* 0x000fc400078e0213 */
[----:B------:R-:W-:Y:S02]  /*03d0*/  IMAD R13, R8, R6, R7 ;  /* 0x00000006080d7224 */ /* 0x000fe400078e0207 */
[----:B------:R-:W-:Y:S01]  /*03e0*/  IMAD R19, R0, 0x7, R19 ;  /* 0x0000000700137824 */ /* 0x000fe200078e0213 */
[----:B------:R-:W-:Y:S01]  /*03f0*/  IADD3 R30, PT, PT, R30, UR4, RZ ;  /* 0x000000041e1e7c10 */ /* 0x000fe2000fffe0ff */
[----:B------:R-:W-:Y:S02]  /*0400*/  IMAD.IADD R8, R3, 0x1, R0 ;  /* 0x0000000103087824 */ /* 0x000fe400078e0200 */
[----:B------:R-:W-:Y:S02]  /*0410*/  IMAD.MOV.U32 R7, RZ, RZ, R3 ;  /* 0x000000ffff077224 */ /* 0x000fe400078e0003 */
[----:B------:R-:W-:Y:S02]  /*0420*/  VIADD R10, R10, UR4 ;  /* 0x000000040a0a7c36 */ /* 0x000fe40008000000 */
[----:B------:R-:W-:-:S02]  /*0430*/  VIADD R14, R14, UR4 ;  /* 0x000000040e0e7c36 */ /* 0x000fc40008000000 */
[----:B------:R-:W-:Y:S02]  /*0440*/  VIADD R16, R16, UR4 ;  /* 0x0000000410107c36 */ /* 0x000fe40008000000 */
[----:B------:R-:W-:Y:S02]  /*0450*/  VIADD R33, R19, UR4 ;  /* 0x0000000413217c36 */ /* 0x000fe40008000000 */
[----:B------:R-:W-:Y:S02]  /*0460*/  IMAD.MOV R6, RZ, RZ, -R4 ;  /* 0x000000ffff067224 */ /* 0x000fe400078e0a04 */
[----:B------:R-:W-:Y:S02]  /*0470*/  VIADD R9, R9, -UR6 ;  /* 0x8000000609097c36 */ /* 0x000fe40008000000 */
[----:B------:R-:W-:Y:S02]  /*0480*/  VIADD R13, R13, -UR6 ;  /* 0x800000060d0d7c36 */ /* 0x000fe40008000000 */
[----:B------:R-:W-:-:S02]  /*0490*/  VIADD R17, R17, -UR6 ;  /* 0x8000000611117c36 */ /* 0x000fc40008000000 */
[----:B------:R-:W-:-:S07]  /*04a0*/  VIADD R31, R31, -UR6 ;  /* 0x800000061f1f7c36 */ /* 0x000fce0008000000 */
.L_x_56:
[----:B------:R-:W0:Y:S02]  /*04b0*/  LDC.64 R18, c[0x0][0x380] ;  /* 0x0000e000ff127b82 */ /* 0x000e240000000a00 */
[----:B0-----:R-:W-:-:S04]  /*04c0*/  IMAD.WIDE.U32 R24, R37, 0x8, R18 ;  /* 0x0000000825187825 */ /* 0x001fc800078e0012 */
[--C-:B------:R-:W-:Y:S02]  /*04d0*/  IMAD.WIDE.U32 R20, R7, 0x8, R18.reuse ;  /* 0x0000000807147825 */ /* 0x100fe400078e0012 */
[----:B------:R-:W2:Y:S02]  /*04e0*/  LDG.E.64 R24, desc[UR8][R24.64] ;  /* 0x0000000818187981 */ /* 0x000ea4000c1e1b00 */
[--C-:B------:R-:W-:Y:S02]  /*04f0*/  IMAD.WIDE.U32 R28, R8, 0x8, R18.reuse ;  /* 0x00000008081c7825 */ /* 0x100fe400078e0012 */
[----:B------:R0:W2:Y:S04]  /*0500*/  LDG.E.64 R22, desc[UR8][R20.64] ;  /* 0x0000000814167981 */ /* 0x0000a8000c1e1b00 */
[----:B------:R-:W3:Y:S01]  /*0510*/  LDG.E.64 R28, desc[UR8][R28.64] ;  /* 0x000000081c1c7981 */ /* 0x000ee2000c1e1b00 */
[----:B0-----:R-:W-:-:S06]  /*0520*/  IMAD.WIDE.U32 R20, R11, 0x8, R18 ;  /* 0x000000080b147825 */ /* 0x001fcc00078e0012 */
[----:B------:R-:W3:Y:S01]  /*0530*/  LDG.E.64 R20, desc[UR8][R20.64] ;  /* 0x0000000814147981 */ /* 0x000ee2000c1e1b00 */
[----:B--2---:R-:W-:Y:S01]  /*0540*/  DFMA R22, R24, R22, R26 ;  /* 0x000000161816722b */ /* 0x004fe2000000001a */
[----:B------:R-:W-:-:S04]  /*0550*/  IMAD.WIDE.U32 R24, R9, 0x8, R18 ;  /* 0x0000000809187825 */ /* 0x000fc800078e0012 */
[--C-:B------:R-:W-:Y:S02]  /*0560*/  IMAD.WIDE.U32 R26, R12, 0x8, R18.reuse ;  /* 0x000000080c1a7825 */ /* 0x100fe400078e0012 */
[----:B------:R-:W2:Y:S04]  /*0570*/  LDG.E.64 R24, desc[UR8][R24.64] ;  /* 0x0000000818187981 */ /* 0x000ea8000c1e1b00 */
[----:B------:R-:W4:Y:S01]  /*0580*/  LDG.E.64 R26, desc[UR8][R26.64] ;  /* 0x000000081a1a7981 */ /* 0x000f22000c1e1b00 */
[----:B---3--:R-:W-:Y:S01]  /*0590*/  DFMA R28, R20, R28, R22 ;  /* 0x0000001c141c722b */ /* 0x008fe20000000016 */
[----:B------:R-:W-:-:S04]  /*05a0*/  IMAD.WIDE.U32 R22, R10, 0x8, R18 ;  /* 0x000000080a167825 */ /* 0x000fc800078e0012 */
[--C-:B------:R-:W-:Y:S02]  /*05b0*/  IMAD.WIDE.U32 R20, R13, 0x8, R18.reuse ;  /* 0x000000080d147825 */ /* 0x100fe400078e0012 */
[----:B------:R-:W2:Y:S04]  /*05c0*/  LDG.E.64 R22, desc[UR8][R22.64] ;  /* 0x0000000816167981 */ /* 0x000ea8000c1e1b00 */
[----:B------:R-:W4:Y:S01]  /*05d0*/  LDG.E.64 R20, desc[UR8][R20.64] ;  /* 0x0000000814147981 */ /* 0x000f22000c1e1b00 */
[----:B--2---:R-:W-:Y:S01]  /*05e0*/  DFMA R22, R24, R22, R28 ;  /* 0x000000161816722b */ /* 0x004fe2000000001c */
[----:B------:R-:W-:-:S07]  /*05f0*/  IMAD.WIDE.U32 R24, R14, 0x8, R18 ;  /* 0x000000080e187825 */ /* 0x000fce00078e0012 */
[----:B----4-:R-:W-:Y:S01]  /*0600*/  DFMA R26, R20, R26, R22 ;  /* 0x0000001a141a722b */ /* 0x010fe20000000016 */
[----:B------:R-:W2:Y:S01]  /*0610*/  LDG.E.64 R24, desc[UR8][R24.64] ;  /* 0x0000000818187981 */ /* 0x000ea2000c1e1b00 */
[----:B------:R-:W-:-:S04]  /*0620*/  IMAD.WIDE.U32 R22, R15, 0x8, R18 ;  /* 0x000000080f167825 */ /* 0x000fc800078e0012 */
[--C-:B------:R-:W-:Y:S02]  /*0630*/  IMAD.WIDE.U32 R20, R17, 0x8, R18.reuse ;  /* 0x0000000811147825 */ /* 0x100fe400078e0012 */
[----:B------:R-:W2:Y:S02]  /*0640*/  LDG.E.64 R22, desc[UR8][R22.64] ;  /* 0x0000000816167981 */ /* 0x000ea4000c1e1b00 */
[--C-:B------:R-:W-:Y:S02]  /*0650*/  IMAD.WIDE.U32 R28, R16, 0x8, R18.reuse ;  /* 0x00000008101c7825 */ /* 0x100fe400078e0012 */
[----:B------:R-:W3:Y:S04]  /*0660*/  LDG.E.64 R20, desc[UR8][R20.64] ;  /* 0x0000000814147981 */ /* 0x000ee8000c1e1b00 */
[----:B------:R-:W3:Y:S01]  /*0670*/  LDG.E.64 R28, desc[UR8][R28.64] ;  /* 0x000000081c1c7981 */ /* 0x000ee2000c1e1b00 */
[----:B--2---:R-:W-:Y:S01]  /*0680*/  DFMA R22, R22, R24, R26 ;  /* 0x000000181616722b */ /* 0x004fe2000000001a */
[----:B------:R-:W-:-:S04]  /*0690*/  IMAD.WIDE.U32 R26, R31, 0x8, R18 ;  /* 0x000000081f1a7825 */ /* 0x000fc800078e0012 */
[----:B------:R-:W-:-:S03]  /*06a0*/  IMAD.WIDE.U32 R24, R30, 0x8, R18 ;  /* 0x000000081e187825 */ /* 0x000fc600078e0012 */
[----:B---3--:R-:W-:Y:S01]  /*06b0*/  DFMA R20, R20, R28, R22 ;  /* 0x0000001c1414722b */ /* 0x008fe20000000016 */
[----:B------:R-:W2:Y:S01]  /*06c0*/  LDG.E.64 R26, desc[UR8][R26.64] ;  /* 0x000000081a1a7981 */ /* 0x000ea2000c1e1b00 */
[----:B------:R-:W-:-:S03]  /*06d0*/  IMAD.WIDE.U32 R22, R35, 0x8, R18 ;  /* 0x0000000823167825 */ /* 0x000fc600078e0012 */
[----:B------:R-:W2:Y:S01]  /*06e0*/  LDG.E.64 R24, desc[UR8][R24.64] ;  /* 0x0000000818187981 */ /* 0x000ea2000c1e1b00 */
[----:B------:R-:W-:-:S03]  /*06f0*/  IMAD.WIDE.U32 R18, R33, 0x8, R18 ;  /* 0x0000000821127825 */ /* 0x000fc600078e0012 */
[----:B------:R-:W3:Y:S04]  /*0700*/  LDG.E.64 R22, desc[UR8][R22.64] ;  /* 0x0000000816167981 */ /* 0x000ee8000c1e1b00 */
[----:B------:R-:W3:Y:S01]  /*0710*/  LDG.E.64 R18, desc[UR8][R18.64] ;  /* 0x0000000812127981 */ /* 0x000ee2000c1e1b00 */
[----:B------:R-:W-:-:S05]  /*0720*/  VIADD R6, R6, 0x8 ;  /* 0x0000000806067836 */ /* 0x000fca0000000000 */
[----:B------:R-:W-:Y:S01]  /*0730*/  ISETP.NE.AND P0, PT, R6, RZ, PT ;  /* 0x000000ff0600720c */ /* 0x000fe20003f05270 */
[C---:B------:R-:W-:Y:S01]  /*0740*/  IMAD R37, R0.reuse, 0x8, R37 ;  /* 0x0000000800257824 */ /* 0x040fe200078e0225 */
[C---:B------:R-:W-:Y:S01]  /*0750*/  LEA R7, R0.reuse, R7, 0x3 ;  /* 0x0000000700077211 */ /* 0x040fe200078e18ff */
        /* <DEDUP_REMOVED lines=13> */
[----:B------:R-:W-:Y:S01]  /*0830*/  IMAD R35, R0, 0x8, R35 ;  /* 0x0000000800237824 */ /* 0x000fe200078e0223 */
[----:B--2---:R-:W-:-:S08]  /*0840*/  DFMA R20, R26, R24, R20 ;  /* 0x000000181a14722b */ /* 0x004fd00000000014 */
[----:B---3--:R-:W-:Y:S01]  /*0850*/  DFMA R26, R22, R18, R20 ;  /* 0x00000012161a722b */ /* 0x008fe20000000014 */
[----:B------:R-:W-:Y:S10]  /*0860*/  @P0 BRA `(.L_x_56) ;  /* 0xfffffffc00100947 */ /* 0x000ff4000383ffff */
.L_x_55:
[----:B------:R-:W-:-:S04]  /*0870*/  LOP3.LUT R6, R2, 0x7, RZ, 0xc0, !PT ;  /* 0x0000000702067812 */ /* 0x000fc800078ec0ff */
[----:B------:R-:W-:-:S13]  /*0880*/  ISETP.NE.AND P0, PT, R6, RZ, PT ;  /* 0x000000ff0600720c */ /* 0x000fda0003f05270 */
[----:B------:R-:W-:Y:S05]  /*0890*/  @!P0 BRA `(.L_x_54) ;  /* 0x0000000000f88947 */ /* 0x000fea0003800000 */
[----:B------:R-:W-:Y:S02]  /*08a0*/  ISETP.GE.U32.AND P0, PT, R6, 0x4, PT ;  /* 0x000000040600780c */ /* 0x000fe40003f06070 */
[----:B------:R-:W-:-:S04]  /*08b0*/  LOP3.LUT R20, R2, 0x3, RZ, 0xc0, !PT ;  /* 0x0000000302147812 */ /* 0x000fc800078ec0ff */
[----:B------:R-:W-:-:S07]  /*08c0*/  ISETP.NE.AND P1, PT, R20, RZ, PT ;  /* 0x000000ff1400720c */ /* 0x000fce0003f25270 */
[----:B------:R-:W-:Y:S06]  /*08d0*/  @!P0 BRA `(.L_x_57) ;  /* 0x0000000000788947 */ /* 0x000fec0003800000 */
[----:B------:R-:W0:Y:S01]  /*08e0*/  LDC.64 R6, c[0x0][0x380] ;  /* 0x0000e000ff067b82 */ /* 0x000e220000000a00 */
[CC--:B------:R-:W-:Y:S02]  /*08f0*/  IMAD R11, R0.reuse, R4.reuse, R5 ;  /* 0x00000004000b7224 */ /* 0x0c0fe400078e0205 */
[----:B------:R-:W-:-:S03]  /*0900*/  IMAD R15, R0, R4, R3 ;  /* 0x00000004000f7224 */ /* 0x000fc600078e0203 */
[----:B------:R-:W-:-:S05]  /*0910*/  IADD3 R19, PT, PT, R0, R11, RZ ;  /* 0x0000000b00137210 */ /* 0x000fca0007ffe0ff */
[----:B------:R-:W-:Y:S02]  /*0920*/  IMAD.IADD R21, R0, 0x1, R19 ;  /* 0x0000000100157824 */ /* 0x000fe400078e0213 */
[----:B0-----:R-:W-:-:S04]  /*0930*/  IMAD.WIDE.U32 R8, R11, 0x8, R6 ;  /* 0x000000080b087825 */ /* 0x001fc800078e0006 */
[----:B------:R-:W-:Y:S02]  /*0940*/  IMAD.WIDE.U32 R12, R15, 0x8, R6 ;  /* 0x000000080f0c7825 */ /* 0x000fe400078e0006 */
[----:B------:R-:W2:Y:S02]  /*0950*/  LDG.E.64 R8, desc[UR8][R8.64] ;  /* 0x0000000808087981 */ /* 0x000ea4000c1e1b00 */
[----:B------:R-:W-:Y:S02]  /*0960*/  IMAD.IADD R15, R0, 0x1, R15 ;  /* 0x00000001000f7824 */ /* 0x000fe400078e020f */
[----:B------:R-:W2:Y:S01]  /*0970*/  LDG.E.64 R12, desc[UR8][R12.64] ;  /* 0x000000080c0c7981 */ /* 0x000ea2000c1e1b00 */
[----:B------:R-:W-:-:S04]  /*0980*/  IMAD.WIDE.U32 R10, R19, 0x8, R6 ;  /* 0x00000008130a7825 */ /* 0x000fc800078e0006 */
[--C-:B------:R-:W-:Y:S01]  /*0990*/  IMAD.WIDE.U32 R16, R15, 0x8, R6.reuse ;  /* 0x000000080f107825 */ /* 0x100fe200078e0006 */
[C---:B------:R-:W-:Y:S01]  /*09a0*/  IADD3 R23, PT, PT, R0.reuse, R15, RZ ;  /* 0x0000000f00177210 */ /* 0x040fe20007ffe0ff */
[----:B------:R-:W3:Y:S02]  /*09b0*/  LDG.E.64 R10, desc[UR8][R10.64] ;  /* 0x000000080a0a7981 */ /* 0x000ee4000c1e1b00 */
[--C-:B------:R-:W-:Y:S02]  /*09c0*/  IMAD.WIDE.U32 R14, R21, 0x8, R6.reuse ;  /* 0x00000008150e7825 */ /* 0x100fe400078e0006 */
[----:B------:R-:W3:Y:S02]  /*09d0*/  LDG.E.64 R16, desc[UR8][R16.64] ;  /* 0x0000000810107981 */ /* 0x000ee4000c1e1b00 */
[----:B------:R-:W-:Y:S02]  /*09e0*/  IMAD.WIDE.U32 R18, R23, 0x8, R6 ;  /* 0x0000000817127825 */ /* 0x000fe400078e0006 */
[----:B------:R-:W4:Y:S02]  /*09f0*/  LDG.E.64 R14, desc[UR8][R14.64] ;  /* 0x000000080e0e7981 */ /* 0x000f24000c1e1b00 */
[----:B------:R-:W-:-:S02]  /*0a00*/  IMAD.IADD R25, R0, 0x1, R23 ;  /* 0x0000000100197824 */ /* 0x000fc400078e0217 */
[----:B------:R-:W-:Y:S01]  /*0a10*/  IMAD.IADD R21, R0, 0x1, R21 ;  /* 0x0000000100157824 */ /* 0x000fe200078e0215 */
[----:B------:R-:W4:Y:S01]  /*0a20*/  LDG.E.64 R18, desc[UR8][R18.64] ;  /* 0x0000000812127981 */ /* 0x000f22000c1e1b00 */
[----:B------:R-:W-:-:S04]  /*0a30*/  IMAD.WIDE.U32 R24, R25, 0x8, R6 ;  /* 0x0000000819187825 */ /* 0x000fc800078e0006 */
[----:B------:R-:W-:Y:S02]  /*0a40*/  IMAD.WIDE.U32 R22, R21, 0x8, R6 ;  /* 0x0000000815167825 */ /* 0x000fe400078e0006 */
[----:B------:R-:W5:Y:S04]  /*0a50*/  LDG.E.64 R24, desc[UR8][R24.64] ;  /* 0x0000000818187981 */ /* 0x000f68000c1e1b00 */
[----:B------:R-:W5:Y:S01]  /*0a60*/  LDG.E.64 R6, desc[UR8][R22.64] ;  /* 0x0000000816067981 */ /* 0x000f62000c1e1b00 */
[----:B------:R-:W-:Y:S01]  /*0a70*/  IADD3 R4, PT, PT, R4, 0x4, RZ ;  /* 0x0000000404047810 */ /* 0x000fe20007ffe0ff */
[----:B--2---:R-:W-:-:S08]  /*0a80*/  DFMA R8, R8, R12, R26 ;  /* 0x0000000c0808722b */ /* 0x004fd0000000001a */
[----:B---3--:R-:W-:-:S08]  /*0a90*/  DFMA R8, R10, R16, R8 ;  /* 0x000000100a08722b */ /* 0x008fd00000000008 */
[----:B----4-:R-:W-:-:S08]  /*0aa0*/  DFMA R8, R14, R18, R8 ;  /* 0x000000120e08722b */ /* 0x010fd00000000008 */
[----:B-----5:R-:W-:-:S11]  /*0ab0*/  DFMA R26, R6, R24, R8 ;  /* 0x00000018061a722b */ /* 0x020fd60000000008 */
.L_x_57:
[----:B------:R-:W-:Y:S05]  /*0ac0*/  @!P1 BRA `(.L_x_54) ;  /* 0x00000000006c9947 */ /* 0x000fea0003800000 */
[----:B------:R-:W-:Y:S02]  /*0ad0*/  ISETP.NE.AND P0, PT, R20, 0x1, PT ;  /* 0x000000011400780c */ /* 0x000fe40003f05270 */
[----:B------:R-:W-:-:S04]  /*0ae0*/  LOP3.LUT R2, R2, 0x1, RZ, 0xc0, !PT ;  /* 0x0000000102027812 */ /* 0x000fc800078ec0ff */
[----:B------:R-:W-:-:S07]  /*0af0*/  ISETP.NE.U32.AND P1, PT, R2, 0x1, PT ;  /* 0x000000010200780c */ /* 0x000fce0003f25070 */
[----:B------:R-:W0:Y:S01]  /*0b00*/  @P0 LDC.64 R12, c[0x0][0x380] ;  /* 0x0000e000ff0c0b82 */ /* 0x000e220000000a00 */
[CC--:B------:R-:W-:Y:S02]  /*0b10*/  @P0 IMAD R15, R0.reuse, R4.reuse, R5 ;  /* 0x00000004000f0224 */ /* 0x0c0fe400078e0205 */
[----:B------:R-:W-:Y:S01]  /*0b20*/  @P0 IMAD R17, R0, R4, R3 ;  /* 0x0000000400110224 */ /* 0x000fe200078e0203 */
[----:B------:R-:W-:-:S04]  /*0b30*/  @P0 IADD3 R4, PT, PT, R4, 0x2, RZ ;  /* 0x0000000204040810 */ /* 0x000fc80007ffe0ff */
[----:B------:R-:W1:Y:S01]  /*0b40*/  @!P1 LDC.64 R10, c[0x0][0x380] ;  /* 0x0000e000ff0a9b82 */ /* 0x000e620000000a00 */
[----:B------:R-:W-:Y:S02]  /*0b50*/  @!P1 IMAD R19, R0, R4, R3 ;  /* 0x0000000400139224 */ /* 0x000fe400078e0203 */
[----:B0-----:R-:W-:-:S04]  /*0b60*/  @P0 IMAD.WIDE.U32 R6, R15, 0x8, R12 ;  /* 0x000000080f060825 */ /* 0x001fc800078e000c */
[----:B------:R-:W-:Y:S02]  /*0b70*/  @P0 IMAD.WIDE.U32 R8, R17, 0x8, R12 ;  /* 0x0000000811080825 */ /* 0x000fe400078e000c */
[----:B------:R-:W2:Y:S02]  /*0b80*/  @P0 LDG.E.64 R6, desc[UR8][R6.64] ;  /* 0x0000000806060981 */ /* 0x000ea4000c1e1b00 */
[C---:B------:R-:W-:Y:S02]  /*0b90*/  @P0 IMAD.IADD R15, R0.reuse, 0x1, R15 ;  /* 0x00000001000f0824 */ /* 0x040fe400078e020f */
[----:B------:R-:W-:Y:S01]  /*0ba0*/  @P0 IMAD.IADD R17, R0, 0x1, R17 ;  /* 0x0000000100110824 */ /* 0x000fe200078e0211 */
[----:B------:R-:W2:Y:S01]  /*0bb0*/  @P0 LDG.E.64 R8, desc[UR8][R8.64] ;  /* 0x0000000808080981 */ /* 0x000ea2000c1e1b00 */
[----:B------:R-:W-:-:S04]  /*0bc0*/  @P0 IMAD.WIDE.U32 R14, R15, 0x8, R12 ;  /* 0x000000080f0e0825 */ /* 0x000fc800078e000c */
[----:B------:R-:W-:Y:S02]  /*0bd0*/  @P0 IMAD.WIDE.U32 R16, R17, 0x8, R12 ;  /* 0x0000000811100825 */ /* 0x000fe400078e000c */
[----:B------:R-:W3:Y:S02]  /*0be0*/  @P0 LDG.E.64 R14, desc[UR8][R14.64] ;  /* 0x000000080e0e0981 */ /* 0x000ee4000c1e1b00 */
[----:B------:R-:W-:Y:S02]  /*0bf0*/  @!P1 IMAD R13, R0, R4, R5 ;  /* 0x00000004000d9224 */ /* 0x000fe400078e0205 */
[----:B------:R-:W3:Y:S02]  /*0c00*/  @P0 LDG.E.64 R16, desc[UR8][R16.64] ;  /* 0x0000000810100981 */ /* 0x000ee4000c1e1b00 */
[----:B-1----:R-:W-:-:S04]  /*0c10*/  @!P1 IMAD.WIDE.U32 R12, R13, 0x8, R10 ;  /* 0x000000080d0c9825 */ /* 0x002fc800078e000a */
[----:B------:R-:W-:Y:S02]  /*0c20*/  @!P1 IMAD.WIDE.U32 R10, R19, 0x8, R10 ;  /* 0x00000008130a9825 */ /* 0x000fe400078e000a */
[----:B------:R-:W4:Y:S04]  /*0c30*/  @!P1 LDG.E.64 R12, desc[UR8][R12.64] ;  /* 0x000000080c0c9981 */ /* 0x000f28000c1e1b00 */
[----:B------:R-:W4:Y:S01]  /*0c40*/  @!P1 LDG.E.64 R10, desc[UR8][R10.64] ;  /* 0x000000080a0a9981 */ /* 0x000f22000c1e1b00 */
[----:B--2---:R-:W-:-:S08]  /*0c50*/  @P0 DFMA R6, R6, R8, R26 ;  /* 0x000000080606022b */ /* 0x004fd0000000001a */
[----:B---3--:R-:W-:-:S08]  /*0c60*/  @P0 DFMA R26, R14, R16, R6 ;  /* 0x000000100e1a022b */ /* 0x008fd00000000006 */
[----:B----4-:R-:W-:-:S11]  /*0c70*/  @!P1 DFMA R26, R12, R10, R26 ;  /* 0x0000000a0c1a922b */ /* 0x010fd6000000001a */
.L_x_54:
[----:B------:R-:W0:Y:S02]  /*0c80*/  LDC.64 R8, c[0x0][0x390] ;  /* 0x0000e400ff087b82 */ /* 0x000e240000000a00 */
[----:B0-----:R-:W-:-:S04]  /*0c90*/  IMAD.WIDE.U32 R4, R5, 0x8, R8 ;  /* 0x0000000805047825 */ /* 0x001fc800078e0008 */
[----:B------:R-:W-:Y:S02]  /*0ca0*/  IMAD.WIDE.U32 R8, R3, 0x8, R8 ;  /* 0x0000000803087825 */ /* 0x000fe400078e0008 */
[----:B------:R-:W2:Y:S04]  /*0cb0*/  LDG.E.64 R4, desc[UR8][R4.64] ;  /* 0x0000000804047981 */ /* 0x000ea8000c1e1b00 */
[----:B------:R-:W2:Y:S01]  /*0cc0*/  LDG.E.64 R6, desc[UR8][R8.64] ;  /* 0x0000000808067981 */ /* 0x000ea2000c1e1b00 */
[----:B------:R-:W-:Y:S01]  /*0cd0*/  IMAD.MOV.U32 R10, RZ, RZ, 0x1 ;  /* 0x00000001ff0a7424 */ /* 0x000fe200078e00ff */
[----:B------:R-:W-:Y:S01]  /*0ce0*/  FSETP.GEU.AND P1, PT, |R27|, 6.5827683646048100446e-37, PT ;  /* 0x036000001b00780b */ /* 0x000fe20003f2e200 */
[----:B------:R-:W-:Y:S01]  /*0cf0*/  BSSY.RECONVERGENT B0, `(.L_x_58) ;  /* 0x0000014000007945 */ /* 0x000fe20003800200 */
[----:B--2---:R-:W-:-:S06]  /*0d00*/  DMUL R6, R4, R6 ;  /* 0x0000000604067228 */ /* 0x004fcc0000000000 */
[----:B------:R-:W0:Y:S02]  /*0d10*/  MUFU.RCP64H R11, R7 ;  /* 0x00000007000b7308 */ /* 0x000e240000001800 */
[----:B0-----:R-:W-:-:S08]  /*0d20*/  DFMA R12, -R6, R10, 1 ;  /* 0x3ff00000060c742b */ /* 0x001fd0000000010a */
[----:B------:R-:W-:-:S08]  /*0d30*/  DFMA R12, R12, R12, R12 ;  /* 0x0000000c0c0c722b */ /* 0x000fd0000000000c */
[----:B------:R-:W-:-:S08]  /*0d40*/  DFMA R12, R10, R12, R10 ;  /* 0x0000000c0a0c722b */ /* 0x000fd0000000000a */
[----:B------:R-:W-:-:S08]  /*0d50*/  DFMA R10, -R6, R12, 1 ;  /* 0x3ff00000060a742b */ /* 0x000fd0000000010c */
[----:B------:R-:W-:-:S08]  /*0d60*/  DFMA R10, R12, R10, R12 ;  /* 0x0000000a0c0a722b */ /* 0x000fd0000000000c */
[----:B------:R-:W-:-:S08]  /*0d70*/  DMUL R12, R10, R26 ;  /* 0x0000001a0a0c7228 */ /* 0x000fd00000000000 */
[----:B------:R-:W-:-:S08]  /*0d80*/  DFMA R4, -R6, R12, R26 ;  /* 0x0000000c0604722b */ /* 0x000fd0000000011a */
[----:B------:R-:W-:-:S10]  /*0d90*/  DFMA R4, R10, R4, R12 ;  /* 0x000000040a04722b */ /* 0x000fd4000000000c */
[----:B------:R-:W-:-:S05]  /*0da0*/  FFMA R0, RZ, R7, R5 ;  /* 0x00000007ff007223 */ /* 0x000fca0000000005 */
[----:B------:R-:W-:-:S13]  /*0db0*/  FSETP.GT.AND P0, PT, |R0|, 1.469367938527859385e-39, PT ;  /* 0x001000000000780b */ /* 0x000fda0003f04200 */
[----:B------:R-:W-:Y:S05]  /*0dc0*/  @P0 BRA P1, `(.L_x_59) ;  /* 0x0000000000180947 */ /* 0x000fea0000800000 */
[----:B------:R-:W-:Y:S01]  /*0dd0*/  IMAD.MOV.U32 R8, RZ, RZ, R26 ;  /* 0x000000ffff087224 */ /* 0x000fe200078e001a */
[----:B------:R-:W-:Y:S02]  /*0de0*/  MOV R9, R27 ;  /* 0x0000001b00097202 */ /* 0x000fe40000000f00 */
[----:B------:R-:W-:-:S07]  /*0df0*/  MOV R0, 0xe10 ;  /* 0x00000e1000007802 */ /* 0x000fce0000000f00 */
[----:B------:R-:W-:Y:S05]  /*0e00*/  CALL.REL.NOINC `($__internal_2_$__cuda_sm20_div_rn_f64_full) ;  /* 0x0000000800f07944 */ /* 0x000fea0003c00000 */
[----:B------:R-:W-:Y:S02]  /*0e10*/  IMAD.MOV.U32 R4, RZ, RZ, R14 ;  /* 0x000000ffff047224 */ /* 0x000fe400078e000e */
[----:B------:R-:W-:-:S07]  /*0e20*/  IMAD.MOV.U32 R5, RZ, RZ, R15 ;  /* 0x000000ffff057224 */ /* 0x000fce00078e000f */
.L_x_59:
[----:B------:R-:W-:Y:S05]  /*0e30*/  BSYNC.RECONVERGENT B0 ;  /* 0x0000000000007941 */ /* 0x000fea0003800200 */
.L_x_58:
[----:B------:R-:W-:Y:S01]  /*0e40*/  DSETP.GE.AND P0, PT, R4, 1, PT ;  /* 0x3ff000000400742a */ /* 0x000fe20003f06000 */
[----:B------:R-:W-:Y:S01]  /*0e50*/  BSSY.RECONVERGENT B0, `(.L_x_60) ;  /* 0x0000089000007945 */ /* 0x000fe20003800200 */
[----:B------:R-:W-:-:S12]  /*0e60*/  CS2R R6, SRZ ;  /* 0x0000000000067805 */ /* 0x000fd8000001ff00 */
[----:B------:R-:W-:Y:S05]  /*0e70*/  @P0 BRA `(.L_x_61) ;  /* 0x0000000800180947 */ /* 0x000fea0003800000 */
[----:B------:R-:W-:Y:S01]  /*0e80*/  DADD R6, -RZ, |R4| ;  /* 0x00000000ff067229 */ /* 0x000fe20000000504 */
[----:B------:R-:W-:Y:S09]  /*0e90*/  BSSY.RECONVERGENT B1, `(.L_x_62) ;  /* 0x0000080000017945 */ /* 0x000ff20003800200 */
[----:B------:R-:W-:-:S13]  /*0ea0*/  ISETP.GT.AND P0, PT, R7, 0x3fe26665, PT ;  /* 0x3fe266650700780c */ /* 0x000fda0003f04270 */
[----:B------:R-:W-:Y:S05]  /*0eb0*/  @P0 BRA `(.L_x_63) ;  /* 0x0000000000d40947 */ /* 0x000fea0003800000 */
[----:B------:R-:W-:Y:S01]  /*0ec0*/  DMUL R6, R4, R4 ;  /* 0x0000000404067228 */ /* 0x000fe20000000000 */
[----:B------:R-:W-:Y:S01]  /*0ed0*/  MOV R8, 0x180754af ;  /* 0x180754af00087802 */ /* 0x000fe20000000f00 */
[----:B------:R-:W-:Y:S01]  /*0ee0*/  IMAD.MOV.U32 R9, RZ, RZ, 0x3fb3823b ;  /* 0x3fb3823bff097424 */ /* 0x000fe200078e00ff */
[----:B------:R-:W-:Y:S01]  /*0ef0*/  UMOV UR4, 0xdc1895e9 ;  /* 0xdc1895e900047882 */ /* 0x000fe20000000000 */
[----:B------:R-:W-:Y:S01]  /*0f00*/  UMOV UR5, 0x3fb0066b ;  /* 0x3fb0066b00057882 */ /* 0x000fe20000000000 */
[----:B------:R-:W-:-:S03]  /*0f10*/  ISETP.GT.AND P0, PT, R5, -0x1, PT ;  /* 0xffffffff0500780c */ /* 0x000fc60003f04270 */
[----:B------:R-:W-:Y:S01]  /*0f20*/  DFMA R8, R6, UR4, -R8 ;  /* 0x0000000406087c2b */ /* 0x000fe20008000808 */
[----:B------:R-:W-:Y:S01]  /*0f30*/  UMOV UR4, 0xcc2f79ae ;  /* 0xcc2f79ae00047882 */ /* 0x000fe20000000000 */
[----:B------:R-:W-:-:S06]  /*0f40*/  UMOV UR5, 0x3fb11e52 ;  /* 0x3fb11e5200057882 */ /* 0x000fcc0000000000 */
[----:B------:R-:W-:Y:S01]  /*0f50*/  DFMA R8, R6, R8, UR4 ;  /* 0x0000000406087e2b */ /* 0x000fe20008000008 */
[----:B------:R-:W-:Y:S01]  /*0f60*/  UMOV UR4, 0x3526861b ;  /* 0x3526861b00047882 */ /* 0x000fe20000000000 */
[----:B------:R-:W-:-:S06]  /*0f70*/  UMOV UR5, 0x3f924eaf ;  /* 0x3f924eaf00057882 */ /* 0x000fcc0000000000 */
[----:B------:R-:W-:Y:S01]  /*0f80*/  DFMA R8, R6, R8, -UR4 ;  /* 0x8000000406087e2b */ /* 0x000fe20008000008 */
[----:B------:R-:W-:Y:S01]  /*0f90*/  UMOV UR4, 0xa31e6cb7 ;  /* 0xa31e6cb700047882 */ /* 0x000fe20000000000 */
[----:B------:R-:W-:-:S06]  /*0fa0*/  UMOV UR5, 0x3f91df02 ;  /* 0x3f91df0200057882 */ /* 0x000fcc0000000000 */
[----:B------:R-:W-:Y:S01]  /*0fb0*/  DFMA R8, R6, R8, UR4 ;  /* 0x0000000406087e2b */ /* 0x000fe20008000008 */
        /* <DEDUP_REMOVED lines=26> */
[----:B------:R-:W-:Y:S01]  /*1160*/  DMUL R8, R6, R8 ;  /* 0x0000000806087228 */ /* 0x000fe20000000000 */
[----:B------:R-:W-:Y:S01]  /*1170*/  @P0 IMAD.MOV.U32 R6, RZ, RZ, 0x33145c07 ;  /* 0x33145c07ff060424 */ /* 0x000fe200078e00ff */
[----:B------:R-:W-:-:S06]  /*1180*/  @P0 MOV R7, 0x3c91a626 ;  /* 0x3c91a62600070802 */ /* 0x000fcc0000000f00 */
[----:B------:R-:W-:Y:S01]  /*1190*/  DFMA R8, R8, |R4|, |R4| ;  /* 0x400000040808722b */ /* 0x000fe20000000404 */
[----:B------:R-:W-:Y:S01]  /*11a0*/  @!P0 IMAD.MOV.U32 R4, RZ, RZ, 0x33145c07 ;  /* 0x33145c07ff048424 */ /* 0x000fe200078e00ff */
[----:B------:R-:W-:-:S06]  /*11b0*/  @!P0 MOV R5, 0x3c91a626 ;  /* 0x3c91a62600058802 */ /* 0x000fcc0000000f00 */
[C---:B------:R-:W-:Y:S02]  /*11c0*/  @P0 DADD R6, R8.reuse, -R6 ;  /* 0x0000000008060229 */ /* 0x040fe40000000806 */
[----:B------:R-:W-:-:S08]  /*11d0*/  @!P0 DADD R4, R8, R4 ;  /* 0x0000000008048229 */ /* 0x000fd00000000004 */
[----:B------:R-:W-:Y:S02]  /*11e0*/  @!P0 DADD R4, R4, UR4 ;  /* 0x0000000404048e29 */ /* 0x000fe40008000000 */
[----:B------:R-:W-:Y:S01]  /*11f0*/  @P0 DADD R4, -R6, UR4 ;  /* 0x0000000406040e29 */ /* 0x000fe20008000100 */
[----:B------:R-:W-:Y:S10]  /*1200*/  BRA `(.L_x_64) ;  /* 0x0000000400207947 */ /* 0x000ff40003800000 */
.L_x_63:
[----:B------:R-:W-:Y:S01]  /*1210*/  DADD R6, -|R4|, 1 ;  /* 0x3ff0000004067429 */ /* 0x000fe20000000300 */
[----:B------:R-:W-:Y:S01]  /*1220*/  IMAD.MOV.U32 R8, RZ, RZ, 0x66faac4b ;  /* 0x66faac4bff087424 */ /* 0x000fe200078e00ff */
[----:B------:R-:W-:Y:S01]  /*1230*/  MOV R9, 0x3ebac2fe ;  /* 0x3ebac2fe00097802 */ /* 0x000fe20000000f00 */
[----:B------:R-:W-:Y:S01]  /*1240*/  UMOV UR4, 0x71155f70 ;  /* 0x71155f7000047882 */ /* 0x000fe20000000000 */
[----:B------:R-:W-:-:S04]  /*1250*/  UMOV UR5, 0x3ec715b3 ;  /* 0x3ec715b300057882 */ /* 0x000fc80000000000 */
[----:B------:R-:W-:Y:S01]  /*1260*/  DFMA R8, R6, UR4, -R8 ;  /* 0x0000000406087c2b */ /* 0x000fe20008000808 */
[----:B------:R-:W-:Y:S01]  /*1270*/  UMOV UR4, 0x8efcd9b8 ;  /* 0x8efcd9b800047882 */ /* 0x000fe20000000000 */
[----:B------:R-:W-:Y:S01]  /*1280*/  UMOV UR5, 0x3ed9a9b8 ;  /* 0x3ed9a9b800057882 */ /* 0x000fe20000000000 */
[----:B------:R-:W-:-:S05]  /*1290*/  ISETP.GE.AND P0, PT, R7, 0x1, PT ;  /* 0x000000010700780c */ /* 0x000fca0003f06270 */
[----:B------:R-:W-:Y:S01]  /*12a0*/  DFMA R8, R6, R8, UR4 ;  /* 0x0000000406087e2b */ /* 0x000fe20008000008 */
[----:B------:R-:W-:Y:S01]  /*12b0*/  UMOV UR4, 0xa8a0c4c3 ;  /* 0xa8a0c4c300047882 */ /* 0x000fe20000000000 */
[----:B------:R-:W-:-:S06]  /*12c0*/  UMOV UR5, 0x3edd0f40 ;  /* 0x3edd0f4000057882 */ /* 0x000fcc0000000000 */
[----:B------:R-:W-:Y:S01]  /*12d0*/  DFMA R10, R6, R8, UR4 ;  /* 0x00000004060a7e2b */ /* 0x000fe20008000008 */
[----:B------:R-:W-:Y:S01]  /*12e0*/  UMOV UR4, 0xfa9e0e1f ;  /* 0xfa9e0e1f00047882 */ /* 0x000fe20000000000 */
[----:B------:R-:W-:Y:S01]  /*12f0*/  UMOV UR5, 0x3ef46d4c ;  /* 0x3ef46d4c00057882 */ /* 0x000fe20000000000 */
[----:B------:R-:W-:Y:S01]  /*1300*/  VIADD R9, R7, 0xfff00000 ;  /* 0xfff0000007097836 */ /* 0x000fe20000000000 */
[----:B------:R-:W-:-:S04]  /*1310*/  MOV R8, R6 ;  /* 0x0000000600087202 */ /* 0x000fc80000000f00 */
[----:B------:R-:W-:Y:S01]  /*1320*/  DFMA R12, R6, R10, UR4 ;  /* 0x00000004060c7e2b */ /* 0x000fe2000800000a */
[----:B------:R-:W-:Y:S01]  /*1330*/  UMOV UR4, 0x8d1e2422 ;  /* 0x8d1e242200047882 */ /* 0x000fe20000000000 */
[----:B------:R-:W-:Y:S01]  /*1340*/  UMOV UR5, 0x3f079c16 ;  /* 0x3f079c1600057882 */ /* 0x000fe20000000000 */
[----:B------:R-:W0:Y:S01]  /*1350*/  MUFU.RSQ64H R11, R9 ;  /* 0x00000009000b7308 */ /* 0x000e220000001c00 */
[----:B------:R-:W-:-:S04]  /*1360*/  IMAD.MOV.U32 R10, RZ, RZ, RZ ;  /* 0x000000ffff0a7224 */ /* 0x000fc800078e00ff */
[----:B------:R-:W-:Y:S01]  /*1370*/  DFMA R12, R6, R12, UR4 ;  /* 0x00000004060c7e2b */ /* 0x000fe2000800000c */
[----:B------:R-:W-:Y:S01]  /*1380*/  UMOV UR4, 0xc3bca540 ;  /* 0xc3bca54000047882 */ /* 0x000fe20000000000 */
[----:B------:R-:W-:-:S06]  /*1390*/  UMOV UR5, 0x3f1c9a88 ;  /* 0x3f1c9a8800057882 */ /* 0x000fcc0000000000 */
[----:B------:R-:W-:Y:S01]  /*13a0*/  DFMA R12, R6, R12, UR4 ;  /* 0x00000004060c7e2b */ /* 0x000fe2000800000c */
[----:B------:R-:W-:Y:S01]  /*13b0*/  UMOV UR4, 0x4bd476df ;  /* 0x4bd476df00047882 */ /* 0x000fe20000000000 */
[----:B------:R-:W-:Y:S01]  /*13c0*/  UMOV UR5, 0x3f31c4e6 ;  /* 0x3f31c4e600057882 */ /* 0x000fe20000000000 */
[----:B0-----:R-:W-:-:S05]  /*13d0*/  DMUL R14, R8, R10 ;  /* 0x0000000a080e7228 */ /* 0x001fca0000000000 */
[----:B------:R-:W-:Y:S01]  /*13e0*/  DFMA R18, R6, R12, UR4 ;  /* 0x0000000406127e2b */ /* 0x000fe2000800000c */
[----:B------:R-:W-:Y:S01]  /*13f0*/  UMOV UR4, 0x60009c8f ;  /* 0x60009c8f00047882 */ /* 0x000fe20000000000 */
[----:B------:R-:W-:Y:S01]  /*1400*/  UMOV UR5, 0x3f46e8ba ;  /* 0x3f46e8ba00057882 */ /* 0x000fe20000000000 */
[----:B------:R-:W-:Y:S01]  /*1410*/  IADD3 R13, PT, PT, R11, -0x100000, RZ ;  /* 0xfff000000b0d7810 */ /* 0x000fe20007ffe0ff */
[----:B------:R-:W-:Y:S01]  /*1420*/  DFMA R16, R14, -R14, R8 ;  /* 0x8000000e0e10722b */ /* 0x000fe20000000008 */
[----:B------:R-:W-:-:S03]  /*1430*/  IMAD.MOV.U32 R12, RZ, RZ, RZ ;  /* 0x000000ffff0c7224 */ /* 0x000fc600078e00ff */
[----:B------:R-:W-:Y:S01]  /*1440*/  DFMA R18, R6, R18, UR4 ;  /* 0x0000000406127e2b */ /* 0x000fe20008000012 */
[----:B------:R-:W-:Y:S01]  /*1450*/  UMOV UR4, 0xc62b05a2 ;  /* 0xc62b05a200047882 */ /* 0x000fe20000000000 */
[----:B------:R-:W-:Y:S02]  /*1460*/  UMOV UR5, 0x3f5f1c71 ;  /* 0x3f5f1c7100057882 */ /* 0x000fe40000000000 */
[----:B------:R-:W-:-:S04]  /*1470*/  DFMA R16, R12, R16, R14 ;  /* 0x000000100c10722b */ /* 0x000fc8000000000e */
[----:B------:R-:W-:Y:S01]  /*1480*/  DFMA R18, R6, R18, UR4 ;  /* 0x0000000406127e2b */ /* 0x000fe20008000012 */
[----:B------:R-:W-:Y:S01]  /*1490*/  UMOV UR4, 0xb6dc9f2c ;  /* 0xb6dc9f2c00047882 */ /* 0x000fe20000000000 */
[----:B------:R-:W-:Y:S02]  /*14a0*/  UMOV UR5, 0x3f76db6d ;  /* 0x3f76db6d00057882 */ /* 0x000fe40000000000 */
[-C--:B------:R-:W-:Y:S02]  /*14b0*/  DFMA R10, R10, -R16.reuse, 1 ;  /* 0x3ff000000a0a742b */ /* 0x080fe40000000810 */
[----:B------:R-:W-:Y:S02]  /*14c0*/  DFMA R8, R16, -R16, R8 ;  /* 0x800000101008722b */ /* 0x000fe40000000008 */
[----:B------:R-:W-:Y:S01]  /*14d0*/  DFMA R18, R6, R18, UR4 ;  /* 0x0000000406127e2b */ /* 0x000fe20008000012 */
[----:B------:R-:W-:Y:S01]  /*14e0*/  UMOV UR4, 0x3333329c ;  /* 0x3333329c00047882 */ /* 0x000fe20000000000 */
[----:B------:R-:W-:-:S02]  /*14f0*/  UMOV UR5, 0x3f933333 ;  /* 0x3f93333300057882 */ /* 0x000fc40000000000 */
[----:B------:R-:W-:-:S04]  /*1500*/  DFMA R10, R12, R10, R12 ;  /* 0x0000000a0c0a722b */ /* 0x000fc8000000000c */
[----:B------:R-:W-:Y:S01]  /*1510*/  DFMA R18, R6, R18, UR4 ;  /* 0x0000000406127e2b */ /* 0x000fe20008000012 */
[----:B------:R-:W-:Y:S01]  /*1520*/  UMOV UR4, 0x55555555 ;  /* 0x5555555500047882 */ /* 0x000fe20000000000 */
[----:B------:R-:W-:Y:S02]  /*1530*/  UMOV UR5, 0x3fb55555 ;  /* 0x3fb5555500057882 */ /* 0x000fe40000000000 */
[----:B------:R-:W-:Y:S02]  /*1540*/  DFMA R8, R10, R8, R16 ;  /* 0x000000080a08722b */ /* 0x000fe40000000010 */
[----:B------:R-:W-:Y:S02]  /*1550*/  DMUL R10, RZ, |R4| ;  /* 0x40000004ff0a7228 */ /* 0x000fe40000000000 */
[----:B------:R-:W-:Y:S01]  /*1560*/  DFMA R18, R6, R18, UR4 ;  /* 0x0000000406127e2b */ /* 0x000fe20008000012 */
[----:B------:R-:W-:Y:S01]  /*1570*/  UMOV UR4, 0x33145c07 ;  /* 0x33145c0700047882 */ /* 0x000fe20000000000 */
[----:B------:R-:W-:-:S04]  /*1580*/  UMOV UR5, 0x3ca1a626 ;  /* 0x3ca1a62600057882 */ /* 0x000fc80000000000 */
[----:B------:R-:W-:Y:S02]  /*1590*/  IADD3 R9, PT, PT, R9, 0x100000, RZ ;  /* 0x0010000009097810 */ /* 0x000fe40007ffe0ff */
[----:B------:R-:W-:-:S08]  /*15a0*/  DMUL R18, R6, R18 ;  /* 0x0000001206127228 */ /* 0x000fd00000000000 */
[----:B------:R-:W-:-:S10]  /*15b0*/  DFMA R18, R8, R18, R8 ;  /* 0x000000120812722b */ /* 0x000fd40000000008 */
[----:B------:R-:W-:Y:S02]  /*15c0*/  FSEL R10, R10, R18, !P0 ;  /* 0x000000120a0a7208 */ /* 0x000fe40004000000 */
[----:B------:R-:W-:Y:S02]  /*15d0*/  FSEL R11, R11, R19, !P0 ;  /* 0x000000130b0b7208 */ /* 0x000fe40004000000 */
[----:B------:R-:W-:-:S04]  /*15e0*/  ISETP.GE.AND P0, PT, R7, RZ, PT ;  /* 0x000000ff0700720c */ /* 0x000fc80003f06270 */
[----:B------:R-:W-:-:S10]  /*15f0*/  DMUL R8, R10, +INF ;  /* 0x7ff000000a087828 */ /* 0x000fd40000000000 */
[----:B------:R-:W-:Y:S02]  /*1600*/  FSEL R8, R8, R10, !P0 ;  /* 0x0000000a08087208 */ /* 0x000fe40004000000 */
[----:B------:R-:W-:Y:S02]  /*1610*/  FSEL R9, R9, R11, !P0 ;  /* 0x0000000b09097208 */ /* 0x000fe40004000000 */
[----:B------:R-:W-:-:S04]  /*1620*/  ISETP.GE.AND P0, PT, R5, RZ, PT ;  /* 0x000000ff0500720c */ /* 0x000fc80003f06270 */
[----:B------:R-:W-:Y:S01]  /*1630*/  DADD R6, R8, -UR4 ;  /* 0x8000000408067e29 */ /* 0x000fe20008000000 */
[----:B------:R-:W-:Y:S01]  /*1640*/  UMOV UR4, 0x54442d18 ;  /* 0x54442d1800047882 */ /* 0x000fe20000000000 */
[----:B------:R-:W-:-:S06]  /*1650*/  UMOV UR5, 0x400921fb ;  /* 0x400921fb00057882 */ /* 0x000fcc0000000000 */
[----:B------:R-:W-:-:S10]  /*1660*/  DADD R6, -R6, UR4 ;  /* 0x0000000406067e29 */ /* 0x000fd40008000100 */
[----:B------:R-:W-:Y:S02]  /*1670*/  FSEL R4, R6, R8, !P0 ;  /* 0x0000000806047208 */ /* 0x000fe40004000000 */
[----:B------:R-:W-:-:S07]  /*1680*/  FSEL R5, R7, R9, !P0 ;  /* 0x0000000907057208 */ /* 0x000fce0004000000 */
.L_x_64:
[----:B------:R-:W-:Y:S05]  /*1690*/  BSYNC.RECONVERGENT B1 ;  /* 0x0000000000017941 */ /* 0x000fea0003800200 */
.L_x_62:
[----:B------:R-:W-:Y:S02]  /*16a0*/  DADD R6, -RZ, -R4 ;  /* 0x00000000ff067229 */ /* 0x000fe40000000904 */
[----:B------:R-:W-:-:S08]  /*16b0*/  DSETP.GEU.AND P0, PT, R4, RZ, PT ;  /* 0x000000ff0400722a */ /* 0x000fd00003f0e000 */
[----:B------:R-:W-:Y:S02]  /*16c0*/  FSEL R6, R6, R4, !P0 ;  /* 0x0000000406067208 */ /* 0x000fe40004000000 */
[----:B------:R-:W-:-:S07]  /*16d0*/  FSEL R7, R7, R5, !P0 ;  /* 0x0000000507077208 */ /* 0x000fce0004000000 */
.L_x_61:
[----:B------:R-:W-:Y:S05]  /*16e0*/  BSYNC.RECONVERGENT B0 ;  /* 0x0000000000007941 */ /* 0x000fea0003800200 */
.L_x_60:
[----:B------:R-:W0:Y:S01]  /*16f0*/  S2R R8, SR_TID.Z ;  /* 0x0000000000087919 */ /* 0x000e220000002300 */
[----:B------:R-:W1:Y:S01]  /*1700*/  LDC.64 R4, c[0x0][0x3b8] ;  /* 0x0000ee00ff047b82 */ /* 0x000e620000000a00 */
[----:B------:R-:W0:Y:S01]  /*1710*/  LDCU UR6, c[0x0][0x3a4] ;  /* 0x00007480ff0677ac */ /* 0x000e220008000800 */
[----:B------:R-:W0:Y:S01]  /*1720*/  S2R R11, SR_TID.Y ;  /* 0x00000000000b7919 */ /* 0x000e220000002200 */
[----:B------:R-:W2:Y:S01]  /*1730*/  LDCU UR7, c[0x0][0x3c0] ;  /* 0x00007800ff0777ac */ /* 0x000ea20008000800 */
[----:B0-----:R-:W-:-:S04]  /*1740*/  IMAD R9, R11, UR6, R8 ;  /* 0x000000060b097c24 */ /* 0x001fc8000f8e0208 */
[----:B-1----:R-:W-:-:S06]  /*1750*/  IMAD.WIDE.U32 R4, R9, 0x8, R4 ;  /* 0x0000000809047825 */ /* 0x002fcc00078e0004 */
[----:B------:R-:W3:Y:S01]  /*1760*/  LDG.E.64 R4, desc[UR8][R4.64] ;  /* 0x0000000804047981 */ /* 0x000ee2000c1e1b00 */
[----:B------:R-:W0:Y:S01]  /*1770*/  S2UR UR5, SR_CgaCtaId ;  /* 0x00000000000579c3 */ /* 0x000e220000008800 */
[----:B------:R-:W-:Y:S01]  /*1780*/  UMOV UR4, 0x400 ;  /* 0x0000040000047882 */ /* 0x000fe20000000000 */
[----:B------:R-:W-:Y:S01]  /*1790*/  LOP3.LUT P1, RZ, R8, R11, RZ, 0xfc, !PT ;  /* 0x0000000b08ff7212 */ /* 0x000fe2000782fcff */
[----:B------:R-:W1:Y:S01]  /*17a0*/  S2R R0, SR_TID.X ;  /* 0x0000000000007919 */ /* 0x000e620000002100 */
[----:B0-----:R-:W-:Y:S02]  /*17b0*/  ULEA UR4, UR5, UR4, 0x18 ;  /* 0x0000000405047291 */ /* 0x001fe4000f8ec0ff */
[----:B--2---:R-:W-:-:S04]  /*17c0*/  UIADD3 UR5, UPT, UPT, UR7, 0x1, URZ ;  /* 0x0000000107057890 */ /* 0x004fc8000fffe0ff */
[----:B------:R-:W-:Y:S01]  /*17d0*/  UISETP.GE.U32.AND UP0, UPT, UR5, 0x3, UPT ;  /* 0x000000030500788c */ /* 0x000fe2000bf06070 */
[----:B-1----:R-:W-:-:S04]  /*17e0*/  IMAD R0, R0, UR6, RZ ;  /* 0x0000000600007c24 */ /* 0x002fc8000f8e02ff */
[----:B------:R-:W-:-:S04]  /*17f0*/  IMAD R0, R0, UR6, RZ ;  /* 0x0000000600007c24 */ /* 0x000fc8000f8e02ff */
[----:B------:R-:W-:-:S05]  /*1800*/  IMAD.IADD R2, R9, 0x1, R0 ;  /* 0x0000000109027824 */ /* 0x000fca00078e0200 */
[----:B------:R-:W-:Y:S01]  /*1810*/  LEA R11, R2, UR4, 0x3 ;  /* 0x00000004020b7c11 */ /* 0x000fe2000f8e18ff */
[----:B---3--:R-:W-:-:S07]  /*1820*/  DMUL R6, R4, R6 ;  /* 0x0000000604067228 */ /* 0x008fce0000000000 */
[----:B------:R0:W-:Y:S01]  /*1830*/  STS.64 [R11], R6 ;  /* 0x000000060b007388 */ /* 0x0001e20000000a00 */
[----:B------:R-:W-:Y:S06]  /*1840*/  BAR.SYNC.DEFER_BLOCKING 0x0 ;  /* 0x0000000000007b1d */ /* 0x000fec0000010000 */
[----:B------:R-:W-:Y:S05]  /*1850*/  BRA.U !UP0, `(.L_x_65) ;  /* 0x0000000108407547 */ /* 0x000fea000b800000 */
[----:B------:R-:W-:Y:S02]  /*1860*/  ULEA.HI UR5, UR7, UR7, URZ, 0x1 ;  /* 0x0000000707057291 */ /* 0x000fe4000f8f08ff */
[----:B------:R-:W-:Y:S02]  /*1870*/  UIMAD UR6, UR6, UR6, URZ ;  /* 0x00000006060672a4 */ /* 0x000fe4000f8e02ff */
[----:B------:R-:W-:-:S06]  /*1880*/  USHF.R.S32.HI UR5, URZ, 0x1, UR5 ;  /* 0x00000001ff057899 */ /* 0x000fcc0008011405 */
[----:B------:R-:W-:-:S07]  /*1890*/  MOV R2, UR5 ;  /* 0x0000000500027c02 */ /* 0x000fce0008000f00 */
.L_x_66:
[----:B------:R-:W-:-:S05]  /*18a0*/  IMAD.IADD R4, R9, 0x1, R2 ;  /* 0x0000000109047824 */ /* 0x000fca00078e0202 */
[----:B------:R-:W-:-:S04]  /*18b0*/  ISETP.GE.U32.AND P0, PT, R4, UR6, PT ;  /* 0x0000000604007c0c */ /* 0x000fc8000bf06070 */
[----:B------:R-:W-:-:S13]  /*18c0*/  ISETP.GE.U32.OR P0, PT, R9, R2, P0 ;  /* 0x000000020900720c */ /* 0x000fda0000706470 */
[----:B------:R-:W-:Y:S01]  /*18d0*/  @!P0 LEA R8, R2, R11, 0x3 ;  /* 0x0000000b02088211 */ /* 0x000fe200078e18ff */
[----:B0-----:R-:W-:Y:S04]  /*18e0*/  @!P0 LDS.64 R6, [R11] ;  /* 0x000000000b068984 */ /* 0x001fe80000000a00 */
[----:B------:R-:W0:Y:S02]  /*18f0*/  @!P0 LDS.64 R4, [R8] ;  /* 0x0000000008048984 */ /* 0x000e240000000a00 */
[----:B0-----:R-:W-:-:S07]  /*1900*/  @!P0 DADD R4, R4, R6 ;  /* 0x0000000004048229 */ /* 0x001fce0000000006 */
[----:B------:R1:W-:Y:S01]  /*1910*/  @!P0 STS.64 [R11], R4 ;  /* 0x000000040b008388 */ /* 0x0003e20000000a00 */
[----:B------:R-:W-:Y:S01]  /*1920*/  BAR.SYNC.DEFER_BLOCKING 0x0 ;  /* 0x0000000000007b1d */ /* 0x000fe20000010000 */
[----:B------:R-:W-:Y:S02]  /*1930*/  ISETP.GT.U32.AND P0, PT, R2, 0x1, PT ;  /* 0x000000010200780c */ /* 0x000fe40003f04070 */
[----:B------:R-:W-:-:S11]  /*1940*/  SHF.R.U32.HI R2, RZ, 0x1, R2 ;  /* 0x00000001ff027819 */ /* 0x000fd60000011602 */
[----:B-1----:R-:W-:Y:S05]  /*1950*/  @P0 BRA `(.L_x_66) ;  /* 0xfffffffc00d00947 */ /* 0x002fea000383ffff */
.L_x_65:
[----:B------:R-:W-:Y:S05]  /*1960*/  @P1 EXIT ;  /* 0x000000000000194d */ /* 0x000fea0003800000 */
[----:B------:R-:W-:Y:S01]  /*1970*/  LEA R4, R0, UR4, 0x3 ;  /* 0x0000000400047c11 */ /* 0x000fe2000f8e18ff */
[----:B0-----:R-:W0:Y:S05]  /*1980*/  LDC.64 R6, c[0x0][0x388] ;  /* 0x0000e200ff067b82 */ /* 0x001e2a0000000a00 */
[----:B------:R-:W1:Y:S01]  /*1990*/  LDS.64 R4, [R4] ;  /* 0x0000000004047984 */ /* 0x000e620000000a00 */
[----:B0-----:R-:W-:-:S05]  /*19a0*/  IMAD.WIDE.U32 R2, R3, 0x8, R6 ;  /* 0x0000000803027825 */ /* 0x001fca00078e0006 */
[----:B-1----:R-:W-:Y:S01]  /*19b0*/  STG.E.64 desc[UR8][R2.64], R4 ;  /* 0x0000000402007986 */ /* 0x002fe2000c101b08 */
[----:B------:R-:W-:Y:S05]  /*19c0*/  EXIT ;  /* 0x000000000000794d */ /* 0x000fea0003800000 */
        .weak           $__internal_2_$__cuda_sm20_div_rn_f64_full
        .type           $__internal_2_$__cuda_sm20_div_rn_f64_full,@function
        .size           $__internal_2_$__cuda_sm20_div_rn_f64_full,(.L_x_82 - $__internal_2_$__cuda_sm20_div_rn_f64_full)
$__internal_2_$__cuda_sm20_div_rn_f64_full:
[C---:B------:R-:W-:Y:S01]  /*19d0*/  FSETP.GEU.AND P0, PT, |R7|.reuse, 1.469367938527859385e-39, PT ;  /* 0x001000000700780b */ /* 0x040fe20003f0e200 */
[----:B------:R-:W-:Y:S01]  /*19e0*/  IMAD.MOV.U32 R14, RZ, RZ, 0x1ca00000 ;  /* 0x1ca00000ff0e7424 */ /* 0x000fe200078e00ff */
[----:B------:R-:W-:Y:S01]  /*19f0*/  LOP3.LUT R4, R7, 0x800fffff, RZ, 0xc0, !PT ;  /* 0x800fffff07047812 */ /* 0x000fe200078ec0ff */
[----:B------:R-:W-:Y:S01]  /*1a00*/  BSSY.RECONVERGENT B1, `(.L_x_67) ;  /* 0x0000055000017945 */ /* 0x000fe20003800200 */
[----:B------:R-:W-:Y:S02]  /*1a10*/  MOV R10, 0x1 ;  /* 0x00000001000a7802 */ /* 0x000fe40000000f00 */
[----:B------:R-:W-:Y:S01]  /*1a20*/  LOP3.LUT R5, R4, 0x3ff00000, RZ, 0xfc, !PT ;  /* 0x3ff0000004057812 */ /* 0x000fe200078efcff */
[----:B------:R-:W-:Y:S01]  /*1a30*/  IMAD.MOV.U32 R4, RZ, RZ, R6 ;  /* 0x000000ffff047224 */ /* 0x000fe200078e0006 */
[C---:B------:R-:W-:Y:S02]  /*1a40*/  FSETP.GEU.AND P2, PT, |R9|.reuse, 1.469367938527859385e-39, PT ;  /* 0x001000000900780b */ /* 0x040fe40003f4e200 */
[----:B------:R-:W-:-:S02]  /*1a50*/  LOP3.LUT R2, R9, 0x7ff00000, RZ, 0xc0, !PT ;  /* 0x7ff0000009027812 */ /* 0x000fc400078ec0ff */
[C---:B------:R-:W-:Y:S01]  /*1a60*/  LOP3.LUT R15, R7.reuse, 0x7ff00000, RZ, 0xc0, !PT ;  /* 0x7ff00000070f7812 */ /* 0x040fe200078ec0ff */
[----:B------:R-:W-:Y:S01]  /*1a70*/  @!P0 DMUL R4, R6, 8.98846567431157953865e+307 ;  /* 0x7fe0000006048828 */ /* 0x000fe20000000000 */
[----:B------:R-:W-:Y:S02]  /*1a80*/  MOV R21, R2 ;  /* 0x0000000200157202 */ /* 0x000fe40000000f00 */
[----:B------:R-:W-:Y:S01]  /*1a90*/  ISETP.GE.U32.AND P1, PT, R2, R15, PT ;  /* 0x0000000f0200720c */ /* 0x000fe20003f26070 */
[----:B------:R-:W-:Y:S02]  /*1aa0*/  IMAD.MOV.U32 R20, RZ, RZ, R15 ;  /* 0x000000ffff147224 */ /* 0x000fe400078e000f */
[----:B------:R-:W0:Y:S02]  /*1ab0*/  MUFU.RCP64H R11, R5 ;  /* 0x00000005000b7308 */ /* 0x000e240000001800 */
[----:B------:R-:W-:Y:S02]  /*1ac0*/  @!P2 LOP3.LUT R17, R7, 0x7ff00000, RZ, 0xc0, !PT ;  /* 0x7ff000000711a812 */ /* 0x000fe400078ec0ff */
[----:B------:R-:W-:-:S02]  /*1ad0*/  @!P0 LOP3.LUT R20, R5, 0x7ff00000, RZ, 0xc0, !PT ;  /* 0x7ff0000005148812 */ /* 0x000fc400078ec0ff */
[----:B------:R-:W-:-:S03]  /*1ae0*/  @!P2 ISETP.GE.U32.AND P3, PT, R2, R17, PT ;  /* 0x000000110200a20c */ /* 0x000fc60003f66070 */
[----:B------:R-:W-:Y:S01]  /*1af0*/  VIADD R22, R20, 0xffffffff ;  /* 0xffffffff14167836 */ /* 0x000fe20000000000 */
[----:B0-----:R-:W-:-:S08]  /*1b00*/  DFMA R12, R10, -R4, 1 ;  /* 0x3ff000000a0c742b */ /* 0x001fd00000000804 */
[----:B------:R-:W-:-:S08]  /*1b10*/  DFMA R12, R12, R12, R12 ;  /* 0x0000000c0c0c722b */ /* 0x000fd0000000000c */
[----:B------:R-:W-:Y:S01]  /*1b20*/  DFMA R16, R10, R12, R10 ;  /* 0x0000000c0a10722b */ /* 0x000fe2000000000a */
[C---:B------:R-:W-:Y:S01]  /*1b30*/  @!P2 SEL R13, R14.reuse, 0x63400000, !P3 ;  /* 0x634000000e0da807 */ /* 0x040fe20005800000 */
[----:B------:R-:W-:Y:S01]  /*1b40*/  @!P2 IMAD.MOV.U32 R12, RZ, RZ, RZ ;  /* 0x000000ffff0ca224 */ /* 0x000fe200078e00ff */
[----:B------:R-:W-:Y:S02]  /*1b50*/  SEL R11, R14, 0x63400000, !P1 ;  /* 0x634000000e0b7807 */ /* 0x000fe40004800000 */
[--C-:B------:R-:W-:Y:S02]  /*1b60*/  @!P2 LOP3.LUT R13, R13, 0x80000000, R9.reuse, 0xf8, !PT ;  /* 0x800000000d0da812 */ /* 0x100fe400078ef809 */
[----:B------:R-:W-:Y:S01]  /*1b70*/  LOP3.LUT R11, R11, 0x800fffff, R9, 0xf8, !PT ;  /* 0x800fffff0b0b7812 */ /* 0x000fe200078ef809 */
[----:B------:R-:W-:Y:S01]  /*1b80*/  DFMA R18, R16, -R4, 1 ;  /* 0x3ff000001012742b */ /* 0x000fe20000000804 */
[----:B------:R-:W-:Y:S02]  /*1b90*/  @!P2 LOP3.LUT R13, R13, 0x100000, RZ, 0xfc, !PT ;  /* 0x001000000d0da812 */ /* 0x000fe400078efcff */
[----:B------:R-:W-:-:S05]  /*1ba0*/  MOV R10, R8 ;  /* 0x00000008000a7202 */ /* 0x000fca0000000f00 */
[----:B------:R-:W-:Y:S02]  /*1bb0*/  DFMA R18, R16, R18, R16 ;  /* 0x000000121012722b */ /* 0x000fe40000000010 */
[----:B------:R-:W-:-:S08]  /*1bc0*/  @!P2 DFMA R10, R10, 2, -R12 ;  /* 0x400000000a0aa82b */ /* 0x000fd0000000080c */
[----:B------:R-:W-:Y:S02]  /*1bd0*/  DMUL R12, R18, R10 ;  /* 0x0000000a120c7228 */ /* 0x000fe40000000000 */
[----:B------:R-:W-:-:S04]  /*1be0*/  @!P2 LOP3.LUT R21, R11, 0x7ff00000, RZ, 0xc0, !PT ;  /* 0x7ff000000b15a812 */ /* 0x000fc800078ec0ff */
[----:B------:R-:W-:Y:S02]  /*1bf0*/  IADD3 R15, PT, PT, R21, -0x1, RZ ;  /* 0xffffffff150f7810 */ /* 0x000fe40007ffe0ff */
[----:B------:R-:W-:Y:S02]  /*1c00*/  DFMA R16, R12, -R4, R10 ;  /* 0x800000040c10722b */ /* 0x000fe4000000000a */
[----:B------:R-:W-:-:S04]  /*1c10*/  ISETP.GT.U32.AND P0, PT, R15, 0x7feffffe, PT ;  /* 0x7feffffe0f00780c */ /* 0x000fc80003f04070 */
[----:B------:R-:W-:Y:S02]  /*1c20*/  ISETP.GT.U32.OR P0, PT, R22, 0x7feffffe, P0 ;  /* 0x7feffffe1600780c */ /* 0x000fe40000704470 */
[----:B------:R-:W-:-:S11]  /*1c30*/  DFMA R12, R18, R16, R12 ;  /* 0x00000010120c722b */ /* 0x000fd6000000000c */
[----:B------:R-:W-:Y:S05]  /*1c40*/  @P0 BRA `(.L_x_68) ;  /* 0x00000000006c0947 */ /* 0x000fea0003800000 */
[----:B------:R-:W-:-:S04]  /*1c50*/  LOP3.LUT R9, R7, 0x7ff00000, RZ, 0xc0, !PT ;  /* 0x7ff0000007097812 */ /* 0x000fc800078ec0ff */
[CC--:B------:R-:W-:Y:S02]  /*1c60*/  VIADDMNMX R8, R2.reuse, -R9.reuse, 0xb9600000, !PT ;  /* 0xb960000002087446 */ /* 0x0c0fe40007800909 */
[----:B------:R-:W-:Y:S02]  /*1c70*/  ISETP.GE.U32.AND P0, PT, R2, R9, PT ;  /* 0x000000090200720c */ /* 0x000fe40003f06070 */
[----:B------:R-:W-:Y:S02]  /*1c80*/  VIMNMX R8, PT, PT, R8, 0x46a00000, PT ;  /* 0x46a0000008087848 */ /* 0x000fe40003fe0100 */
[----:B------:R-:W-:-:S04]  /*1c90*/  SEL R9, R14, 0x63400000, !P0 ;  /* 0x634000000e097807 */ /* 0x000fc80004000000 */
[----:B------:R-:W-:Y:S02]  /*1ca0*/  IADD3 R2, PT, PT, -R9, R8, RZ ;  /* 0x0000000809027210 */ /* 0x000fe40007ffe1ff */
[----:B------:R-:W-:-:S03]  /*1cb0*/  MOV R8, RZ ;  /* 0x000000ff00087202 */ /* 0x000fc60000000f00 */
[----:B------:R-:W-:-:S06]  /*1cc0*/  VIADD R9, R2, 0x7fe00000 ;  /* 0x7fe0000002097836 */ /* 0x000fcc0000000000 */
        /* <DEDUP_REMOVED lines=19> */
.L_x_68:
[----:B------:R-:W-:-:S14]  /*1e00*/  DSETP.NAN.AND P0, PT, R8, R8, PT ;  /* 0x000000080800722a */ /* 0x000fdc0003f08000 */
[----:B------:R-:W-:Y:S05]  /*1e10*/  @P0 BRA `(.L_x_70) ;  /* 0x0000000000440947 */ /* 0x000fea0003800000 */
[----:B------:R-:W-:-:S14]  /*1e20*/  DSETP.NAN.AND P0, PT, R6, R6, PT ;  /* 0x000000060600722a */ /* 0x000fdc0003f08000 */
[----:B------:R-:W-:Y:S05]  /*1e30*/  @P0 BRA `(.L_x_71) ;  /* 0x0000000000300947 */ /* 0x000fea0003800000 */
[----:B------:R-:W-:Y:S01]  /*1e40*/  ISETP.NE.AND P0, PT, R21, R20, PT ;  /* 0x000000141500720c */ /* 0x000fe20003f05270 */
[----:B------:R-:W-:Y:S01]  /*1e50*/  IMAD.MOV.U32 R15, RZ, RZ, -0x80000 ;  /* 0xfff80000ff0f7424 */ /* 0x000fe200078e00ff */
[----:B------:R-:W-:-:S11]  /*1e60*/  MOV R14, 0x0 ;  /* 0x00000000000e7802 */ /* 0x000fd60000000f00 */
[----:B------:R-:W-:Y:S05]  /*1e70*/  @!P0 BRA `(.L_x_69) ;  /* 0x0000000000348947 */ /* 0x000fea0003800000 */
[----:B------:R-:W-:Y:S02]  /*1e80*/  ISETP.NE.AND P0, PT, R21, 0x7ff00000, PT ;  /* 0x7ff000001500780c */ /* 0x000fe40003f05270 */
[----:B------:R-:W-:Y:S02]  /*1e90*/  LOP3.LUT R15, R9, 0x80000000, R7, 0x48, !PT ;  /* 0x80000000090f7812 */ /* 0x000fe400078e4807 */
[----:B------:R-:W-:-:S13]  /*1ea0*/  ISETP.EQ.OR P0, PT, R20, RZ, !P0 ;  /* 0x000000ff1400720c */ /* 0x000fda0004702670 */
[----:B------:R-:W-:Y:S02]  /*1eb0*/  @P0 LOP3.LUT R2, R15, 0x7ff00000, RZ, 0xfc, !PT ;  /* 0x7ff000000f020812 */ /* 0x000fe400078efcff */
[----:B------:R-:W-:Y:S01]  /*1ec0*/  @!P0 MOV R14, RZ ;  /* 0x000000ff000e8202 */ /* 0x000fe20000000f00 */
[----:B------:R-:W-:Y:S01]  /*1ed0*/  @P0 IMAD.MOV.U32 R14, RZ, RZ, RZ ;  /* 0x000000ffff0e0224 */ /* 0x000fe200078e00ff */
[----:B------:R-:W-:Y:S01]  /*1ee0*/  @P0 MOV R15, R2 ;  /* 0x00000002000f0202 */ /* 0x000fe20000000f00 */
[----:B------:R-:W-:Y:S06]  /*1ef0*/  BRA `(.L_x_69) ;  /* 0x0000000000147947 */ /* 0x000fec0003800000 */
.L_x_71:
[----:B------:R-:W-:Y:S01]  /*1f00*/  LOP3.LUT R15, R7, 0x80000, RZ, 0xfc, !PT ;  /* 0x00080000070f7812 */ /* 0x000fe200078efcff */
[----:B------:R-:W-:Y:S01]  /*1f10*/  IMAD.MOV.U32 R14, RZ, RZ, R6 ;  /* 0x000000ffff0e7224 */ /* 0x000fe200078e0006 */
[----:B------:R-:W-:Y:S06]  /*1f20*/  BRA `(.L_x_69) ;  /* 0x0000000000087947 */ /* 0x000fec0003800000 */
.L_x_70:
[----:B------:R-:W-:Y:S02]  /*1f30*/  LOP3.LUT R15, R9, 0x80000, RZ, 0xfc, !PT ;  /* 0x00080000090f7812 */ /* 0x000fe400078efcff */
[----:B------:R-:W-:-:S07]  /*1f40*/  MOV R14, R8 ;  /* 0x00000008000e7202 */ /* 0x000fce0000000f00 */
.L_x_69:
[----:B------:R-:W-:Y:S05]  /*1f50*/  BSYNC.RECONVERGENT B1 ;  /* 0x0000000000017941 */ /* 0x000fea0003800200 */
.L_x_67:
[----:B------:R-:W-:Y:S02]  /*1f60*/  HFMA2 R5, -RZ, RZ, 0, 0 ;  /* 0x00000000ff057431 */ /* 0x000fe400000001ff */
[----:B------:R-:W-:-:S04]  /*1f70*/  IMAD.MOV.U32 R4, RZ, RZ, R0 ;  /* 0x000000ffff047224 */ /* 0x000fc800078e0000 */
[----:B------:R-:W-:Y:S05]  /*1f80*/  RET.REL.NODEC R4 `(_Z8getP_devPdS_S_iiiidiS_ii) ;  /* 0xffffffe0041c7950 */ /* 0x000fea0003c3ffff */
.L_x_72:
        /* <DEDUP_REMOVED lines=15> */
.L_x_82:


//--------------------- .text._Z10getP_dev12PdS_iiiidiS_ --------------------------
	.section	.text._Z10getP_dev12PdS_iiiidiS_,"ax",@progbits
	.align	128
        .global         _Z10getP_dev12PdS_iiiidiS_
        .type           _Z10getP_dev12PdS_iiiidiS_,@function
        .size           _Z10getP_dev12PdS_iiiidiS_,(.L_x_86 - _Z10getP_dev12PdS_iiiidiS_)
        .other          _Z10getP_dev12PdS_iiiidiS_,@"STO_CUDA_ENTRY STV_DEFAULT"
_Z10getP_dev12PdS_iiiidiS_:
.text._Z10getP_dev12PdS_iiiidiS_:
[----:B------:R-:W-:Y:S01]  /*0000*/  LDC R1, c[0x0][0x37c] ;  /* 0x0000df00ff017b82 */ /* 0x000fe20000000800 */
[----:B------:R-:W0:Y:S07]  /*0010*/  S2R R5, SR_TID.X ;  /* 0x0000000000057919 */ /* 0x000e2e0000002100 */
[----:B------:R-:W1:Y:S01]  /*0020*/  S2UR UR5, SR_CTAID.X ;  /* 0x00000000000579c3 */ /* 0x000e620000002500 */
[----:B------:R-:W1:Y:S07]  /*0030*/  LDCU UR4, c[0x0][0x360] ;  /* 0x00006c00ff0477ac */ /* 0x000e6e0008000800 */
[----:B------:R-:W2:Y:S01]  /*0040*/  LDC.64 R2, c[0x0][0x390] ;  /* 0x0000e400ff027b82 */ /* 0x000ea20000000a00 */
[----:B-1----:R-:W-:Y:S01]  /*0050*/  UIMAD UR5, UR5, UR4, URZ ;  /* 0x00000004050572a4 */ /* 0x002fe2000f8e02ff */
[----:B--2---:R-:W-:-:S05]  /*0060*/  IMAD R0, R3, R2, RZ ;  /* 0x0000000203007224 */ /* 0x004fca00078e02ff */
[----:B0-----:R-:W-:-:S04]  /*0070*/  IADD3 R3, PT, PT, R5, UR5, RZ ;  /* 0x0000000505037c10 */ /* 0x001fc8000fffe0ff */
[----:B------:R-:W-:-:S04]  /*0080*/  ISETP.GE.AND P0, PT, R3, R0, PT ;  /* 0x000000000300720c */ /* 0x000fc80003f06270 */
[----:B------:R-:W-:-:S13]  /*0090*/  ISETP.LT.OR P0, PT, R3, RZ, P0 ;  /* 0x000000ff0300720c */ /* 0x000fda0000701670 */
[----:B------:R-:W-:Y:S05]  /*00a0*/  @P0 EXIT ;  /* 0x000000000000094d */ /* 0x000fea0003800000 */
[----:B------:R-:W0:Y:S01]  /*00b0*/  LDCU UR6, c[0x0][0x398] ;  /* 0x00007300ff0677ac */ /* 0x000e220008000800 */
[----:B------:R-:W-:Y:S01]  /*00c0*/  CS2R R20, SRZ ;  /* 0x0000000000147805 */ /* 0x000fe2000001ff00 */
[----:B------:R-:W1:Y:S01]  /*00d0*/  LDCU.64 UR10, c[0x0][0x358] ;  /* 0x00006b00ff0a77ac */ /* 0x000e620008000a00 */
[----:B0-----:R-:W-:-:S09]  /*00e0*/  UISETP.NE.AND UP0, UPT, UR6, URZ, UPT ;  /* 0x000000ff0600728c */ /* 0x001fd2000bf05270 */
[----:B-1----:R-:W-:Y:S05]  /*00f0*/  BRA.U !UP0, `(.L_x_73) ;  /* 0x00000015089c7547 */ /* 0x002fea000b800000 */
[----:B------:R-:W-:Y:S01]  /*0100*/  UISETP.GE.U32.AND UP0, UPT, UR6, 0x10, UPT ;  /* 0x000000100600788c */ /* 0x000fe2000bf06070 */
[----:B------:R-:W-:Y:S01]  /*0110*/  CS2R R20, SRZ ;  /* 0x0000000000147805 */ /* 0x000fe2000001ff00 */
[----:B------:R-:W-:-:S07]  /*0120*/  UMOV UR4, URZ ;  /* 0x000000ff00047c82 */ /* 0x000fce0008000000 */
[----:B------:R-:W-:Y:S05]  /*0130*/  BRA.U !UP0, `(.L_x_74) ;  /* 0x0000000d081c7547 */ /* 0x000fea000b800000 */
[C-C-:B------:R-:W-:Y:S01]  /*0140*/  IMAD R11, R0.reuse, 0x3, R5.reuse ;  /* 0x00000003000b7824 */ /* 0x140fe200078e0205 */
[CC--:B------:R-:W-:Y:S01]  /*0150*/  LEA R7, R0.reuse, R5.reuse, 0x1 ;  /* 0x0000000500077211 */ /* 0x0c0fe200078e08ff */
[C-C-:B------:R-:W-:Y:S01]  /*0160*/  IMAD R15, R0.reuse, 0x5, R5.reuse ;  /* 0x00000005000f7824 */ /* 0x140fe200078e0205 */
[CC--:B------:R-:W-:Y:S01]  /*0170*/  LEA R13, R0.reuse, R5.reuse, 0x2 ;  /* 0x00000005000d7211 */ /* 0x0c0fe200078e10ff */
[C-C-:B------:R-:W-:Y:S01]  /*0180*/  IMAD R17, R0.reuse, 0x6, R5.reuse ;  /* 0x0000000600117824 */ /* 0x140fe200078e0205 */
[C---:B------:R-:W-:Y:S01]  /*0190*/  LEA R29, R0.reuse, R5, 0x3 ;  /* 0x00000005001d7211 */ /* 0x040fe200078e18ff */
[C-C-:B------:R-:W-:Y:S01]  /*01a0*/  IMAD R19, R0.reuse, 0x7, R5.reuse ;  /* 0x0000000700137824 */ /* 0x140fe200078e0205 */
[----:B------:R-:W-:Y:S01]  /*01b0*/  ULOP3.LUT UR4, UR6, 0xfffffff0, URZ, 0xc0, !UPT ;  /* 0xfffffff006047892 */ /* 0x000fe2000f8ec0ff */
[C-C-:B------:R-:W-:Y:S01]  /*01c0*/  IMAD R2, R0.reuse, 0x9, R5.reuse ;  /* 0x0000000900027824 */ /* 0x140fe200078e0205 */
[----:B------:R-:W-:Y:S01]  /*01d0*/  MOV R9, R3 ;  /* 0x0000000300097202 */ /* 0x000fe20000000f00 */
[C-C-:B------:R-:W-:Y:S01]  /*01e0*/  IMAD R4, R0.reuse, 0xa, R5.reuse ;  /* 0x0000000a00047824 */ /* 0x140fe200078e0205 */
[----:B------:R-:W-:Y:S01]  /*01f0*/  CS2R R20, SRZ ;  /* 0x0000000000147805 */ /* 0x000fe2000001ff00 */
[C-C-:B------:R-:W-:Y:S01]  /*0200*/  IMAD R6, R0.reuse, 0xb, R5.reuse ;  /* 0x0000000b00067824 */ /* 0x140fe200078e0205 */
[----:B------:R-:W-:Y:S01]  /*0210*/  IADD3 R7, PT, PT, R7, UR5, RZ ;  /* 0x0000000507077c10 */ /* 0x000fe2000fffe0ff */
[C-C-:B------:R-:W-:Y:S01]  /*0220*/  IMAD R8, R0.reuse, 0xc, R5.reuse ;  /* 0x0000000c00087824 */ /* 0x140fe200078e0205 */
[----:B------:R-:W-:Y:S01]  /*0230*/  IADD3 R11, PT, PT, R11, UR5, RZ ;  /* 0x000000050b0b7c10 */ /* 0x000fe2000fffe0ff */
[C-C-:B------:R-:W-:Y:S01]  /*0240*/  IMAD R10, R0.reuse, 0xd, R5.reuse ;  /* 0x0000000d000a7824 */ /* 0x140fe200078e0205 */
[----:B------:R-:W-:Y:S01]  /*0250*/  IADD3 R13, PT, PT, R13, UR5, RZ ;  /* 0x000000050d0d7c10 */ /* 0x000fe2000fffe0ff */
[C-C-:B------:R-:W-:Y:S01]  /*0260*/  IMAD R12, R0.reuse, 0xe, R5.reuse ;  /* 0x0000000e000c7824 */ /* 0x140fe200078e0205 */
[----:B------:R-:W-:Y:S01]  /*0270*/  IADD3 R15, PT, PT, R15, UR5, RZ ;  /* 0x000000050f0f7c10 */ /* 0x000fe2000fffe0ff */
[----:B------:R-:W-:Y:S01]  /*0280*/  IMAD R14, R0, 0xf, R5 ;  /* 0x0000000f000e7824 */ /* 0x000fe200078e0205 */
[----:B------:R-:W-:Y:S01]  /*0290*/  IADD3 R5, PT, PT, R3, R0, RZ ;  /* 0x0000000003057210 */ /* 0x000fe20007ffe0ff */
[----:B------:R-:W-:Y:S01]  /*02a0*/  UIADD3 UR4, UPT, UPT, -UR4, URZ, URZ ;  /* 0x000000ff04047290 */ /* 0x000fe2000fffe1ff */
[----:B------:R-:W-:-:S02]  /*02b0*/  IADD3 R17, PT, PT, R17, UR5, RZ ;  /* 0x0000000511117c10 */ /* 0x000fc4000fffe0ff */
[----:B------:R-:W-:Y:S02]  /*02c0*/  IADD3 R19, PT, PT, R19, UR5, RZ ;  /* 0x0000000513137c10 */ /* 0x000fe4000fffe0ff */
[----:B------:R-:W-:Y:S02]  /*02d0*/  IADD3 R29, PT, PT, R29, UR5, RZ ;  /* 0x000000051d1d7c10 */ /* 0x000fe4000fffe0ff */
[----:B------:R-:W-:Y:S02]  /*02e0*/  IADD3 R2, PT, PT, R2, UR5, RZ ;  /* 0x0000000502027c10 */ /* 0x000fe4000fffe0ff */
[----:B------:R-:W-:Y:S02]  /*02f0*/  IADD3 R4, PT, PT, R4, UR5, RZ ;  /* 0x0000000504047c10 */ /* 0x000fe4000fffe0ff */
[----:B------:R-:W-:Y:S02]  /*0300*/  IADD3 R6, PT, PT, R6, UR5, RZ ;  /* 0x0000000506067c10 */ /* 0x000fe4000fffe0ff */
[----:B------:R-:W-:-:S02]  /*0310*/  IADD3 R8, PT, PT, R8, UR5, RZ ;  /* 0x0000000508087c10 */ /* 0x000fc4000fffe0ff */
[----:B------:R-:W-:Y:S02]  /*0320*/  IADD3 R10, PT, PT, R10, UR5, RZ ;  /* 0x000000050a0a7c10 */ /* 0x000fe4000fffe0ff */
[----:B------:R-:W-:Y:S02]  /*0330*/  IADD3 R12, PT, PT, R12, UR5, RZ ;  /* 0x000000050c0c7c10 */ /* 0x000fe4000fffe0ff */
[----:B------:R-:W-:-:S07]  /*0340*/  IADD3 R14, PT, PT, R14, UR5, RZ ;  /* 0x000000050e0e7c10 */ /* 0x000fce000fffe0ff */
.L_x_75:
[----:B------:R-:W0:Y:S02]  /*0350*/  LDC.64 R22, c[0x0][0x380] ;  /* 0x0000e000ff167b82 */ /* 0x000e240000000a00 */
[----:B0-----:R-:W-:-:S05]  /*0360*/  IMAD.WIDE.U32 R24, R9, 0x8, R22 ;  /* 0x0000000809187825 */ /* 0x001fca00078e0016 */
[----:B------:R0:W2:Y:S02]  /*0370*/  LDG.E.64 R26, desc[UR10][R24.64] ;  /* 0x0000000a181a7981 */ /* 0x0000a4000c1e1b00 */
[----:B0-----:R-:W-:-:S06]  /*0380*/  IMAD.WIDE.U32 R24, R5, 0x8, R22 ;  /* 0x0000000805187825 */ /* 0x001fcc00078e0016 */
[----:B------:R-:W3:Y:S01]  /*0390*/  LDG.E.64 R24, desc[UR10][R24.64] ;  /* 0x0000000a18187981 */ /* 0x000ee2000c1e1b00 */
[----:B--2---:R-:W0:Y:S02]  /*03a0*/  F2I.S64.F64.TRUNC R26, R26 ;  /* 0x0000001a001a7311 */ /* 0x004e24000030d900 */
[----:B0-----:R-:W-:-:S04]  /*03b0*/  IMAD R16, R27, R26, RZ ;  /* 0x0000001a1b107224 */ /* 0x001fc800078e02ff */
[C---:B------:R-:W-:Y:S02]  /*03c0*/  IMAD R16, R26.reuse, R27, R16 ;  /* 0x0000001b1a107224 */ /* 0x040fe400078e0210 */
[----:B------:R-:W-:Y:S01]  /*03d0*/  IMAD.WIDE.U32 R26, R26, R26, RZ ;  /* 0x0000001a1a1a7225 */ /* 0x000fe200078e00ff */
[----:B---3--:R-:W0:Y:S04]  /*03e0*/  F2I.S64.F64.TRUNC R24, R24 ;  /* 0x0000001800187311 */ /* 0x008e28000030d900 */
[----:B------:R-:W-:-:S06]  /*03f0*/  IADD3 R27, PT, PT, R27, R16, RZ ;  /* 0x000000101b1b7210 */ /* 0x000fcc0007ffe0ff */
[----:B------:R-:W1:Y:S01]  /*0400*/  I2F.F64.U64 R26, R26 ;  /* 0x0000001a001a7312 */ /* 0x000e620000301800 */
[----:B0-----:R-:W-:-:S04]  /*0410*/  IMAD R16, R25, R24, RZ ;  /* 0x0000001819107224 */ /* 0x001fc800078e02ff */
[C---:B------:R-:W-:Y:S01]  /*0420*/  IMAD R16, R24.reuse, R25, R16 ;  /* 0x0000001918107224 */ /* 0x040fe200078e0210 */
[----:B-1----:R-:W-:Y:S01]  /*0430*/  DADD R20, R26, R20 ;  /* 0x000000001a147229 */ /* 0x002fe20000000014 */
[----:B------:R-:W-:-:S05]  /*0440*/  IMAD.WIDE.U32 R26, R24, R24, RZ ;  /* 0x00000018181a7225 */ /* 0x000fca00078e00ff */
[----:B------:R-:W-:Y:S02]  /*0450*/  IADD3 R25, PT, PT, R27, R16, RZ ;  /* 0x000000101b197210 */ /* 0x000fe40007ffe0ff */
[----:B------:R-:W-:Y:S01]  /*0460*/  MOV R24, R26 ;  /* 0x0000001a00187202 */ /* 0x000fe20000000f00 */
[----:B------:R-:W-:-:S06]  /*0470*/  IMAD.WIDE.U32 R26, R7, 0x8, R22 ;  /* 0x00000008071a7825 */ /* 0x000fcc00078e0016 */
[----:B------:R-:W2:Y:S01]  /*0480*/  LDG.E.64 R26, desc[UR10][R26.64] ;  /* 0x0000000a1a1a7981 */ /* 0x000ea2000c1e1b00 */
[----:B------:R-:W0:Y:S02]  /*0490*/  I2F.F64.U64 R24, R24 ;  /* 0x0000001800187312 */ /* 0x000e240000301800 */
[----:B0-----:R-:W-:-:S06]  /*04a0*/  DADD R20, R20, R24 ;  /* 0x0000000014147229 */ /* 0x001fcc0000000018 */
[----:B--2---:R-:W0:Y:S02]  /*04b0*/  F2I.S64.F64.TRUNC R26, R26 ;  /* 0x0000001a001a7311 */ /* 0x004e24000030d900 */
[-C--:B0-----:R-:W-:Y:S02]  /*04c0*/  IMAD R16, R27, R26.reuse, RZ ;  /* 0x0000001a1b107224 */ /* 0x081fe400078e02ff */
[----:B------:R-:W-:-:S04]  /*04d0*/  IMAD.WIDE.U32 R24, R26, R26, RZ ;  /* 0x0000001a1a187225 */ /* 0x000fc800078e00ff */
[----:B------:R-:W-:Y:S02]  /*04e0*/  IMAD R16, R26, R27, R16 ;  /* 0x0000001b1a107224 */ /* 0x000fe400078e0210 */
[----:B------:R-:W-:-:S06]  /*04f0*/  IMAD.WIDE.U32 R26, R11, 0x8, R22 ;  /* 0x000000080b1a7825 */ /* 0x000fcc00078e0016 */
[----:B------:R-:W2:Y:S01]  /*0500*/  LDG.E.64 R26, desc[UR10][R26.64] ;  /* 0x0000000a1a1a7981 */ /* 0x000ea2000c1e1b00 */
[----:B------:R-:W-:-:S06]  /*0510*/  IADD3 R25, PT, PT, R25, R16, RZ ;  /* 0x0000001019197210 */ /* 0x000fcc0007ffe0ff */
        /* <DEDUP_REMOVED lines=98> */
[----:B------:R-:W-:-:S06]  /*0b40*/  IMAD.WIDE.U32 R22, R14, 0x8, R22 ;  /* 0x000000080e167825 */ /* 0x000fcc00078e0016 */
[----:B------:R-:W3:Y:S01]  /*0b50*/  LDG.E.64 R22, desc[UR10][R22.64] ;  /* 0x0000000a16167981 */ /* 0x000ee2000c1e1b00 */
[----:B------:R-:W-:-:S06]  /*0b60*/  IADD3 R25, PT, PT, R25, R16, RZ ;  /* 0x0000001019197210 */ /* 0x000fcc0007ffe0ff */
[----:B------:R-:W0:Y:S02]  /*0b70*/  I2F.F64.U64 R24, R24 ;  /* 0x0000001800187312 */ /* 0x000e240000301800 */
[----:B0-----:R-:W-:Y:S01]  /*0b80*/  DADD R20, R20, R24 ;  /* 0x0000000014147229 */ /* 0x001fe20000000018 */
[----:B------:R-:W-:-:S04]  /*0b90*/  UIADD3 UR4, UPT, UPT, UR4, 0x10, URZ ;  /* 0x0000001004047890 */ /* 0x000fc8000fffe0ff */
[----:B------:R-:W-:Y:S01]  /*0ba0*/  UISETP.NE.AND UP0, UPT, UR4, URZ, UPT ;  /* 0x000000ff0400728c */ /* 0x000fe2000bf05270 */
[C---:B------:R-:W-:Y:S02]  /*0bb0*/  LEA R9, R0.reuse, R9, 0x4 ;  /* 0x0000000900097211 */ /* 0x040fe400078e20ff */
[C---:B------:R-:W-:Y:S02]  /*0bc0*/  LEA R5, R0.reuse, R5, 0x4 ;  /* 0x0000000500057211 */ /* 0x040fe400078e20ff */
[C---:B------:R-:W-:Y:S02]  /*0bd0*/  LEA R7, R0.reuse, R7, 0x4 ;  /* 0x0000000700077211 */ /* 0x040fe400078e20ff */
[C---:B------:R-:W-:Y:S02]  /*0be0*/  LEA R11, R0.reuse, R11, 0x4 ;  /* 0x0000000b000b7211 */ /* 0x040fe400078e20ff */
[C---:B------:R-:W-:Y:S02]  /*0bf0*/  LEA R13, R0.reuse, R13, 0x4 ;  /* 0x0000000d000d7211 */ /* 0x040fe400078e20ff */
[----:B------:R-:W-:-:S02]  /*0c00*/  LEA R15, R0, R15, 0x4 ;  /* 0x0000000f000f7211 */ /* 0x000fc400078e20ff */
        /* <DEDUP_REMOVED lines=9> */
[----:B------:R-:W-:Y:S01]  /*0ca0*/  LEA R14, R0, R14, 0x4 ;  /* 0x0000000e000e7211 */ /* 0x000fe200078e20ff */
[----:B--2---:R-:W0:Y:S08]  /*0cb0*/  F2I.S64.F64.TRUNC R26, R26 ;  /* 0x0000001a001a7311 */ /* 0x004e30000030d900 */
[----:B---3--:R-:W1:Y:S01]  /*0cc0*/  F2I.S64.F64.TRUNC R22, R22 ;  /* 0x0000001600167311 */ /* 0x008e62000030d900 */
[----:B0-----:R-:W-:-:S02]  /*0cd0*/  IMAD R16, R27, R26, RZ ;  /* 0x0000001a1b107224 */ /* 0x001fc400078e02ff */
[----:B------:R-:W-:-:S04]  /*0ce0*/  IMAD.WIDE.U32 R24, R26, R26, RZ ;  /* 0x0000001a1a187225 */ /* 0x000fc800078e00ff */
[----:B------:R-:W-:-:S05]  /*0cf0*/  IMAD R16, R26, R27, R16 ;  /* 0x0000001b1a107224 */ /* 0x000fca00078e0210 */
[----:B------:R-:W-:Y:S01]  /*0d00*/  IADD3 R25, PT, PT, R25, R16, RZ ;  /* 0x0000001019197210 */ /* 0x000fe20007ffe0ff */
[-C--:B-1----:R-:W-:Y:S02]  /*0d10*/  IMAD R16, R23, R22.reuse, RZ ;  /* 0x0000001617107224 */ /* 0x082fe400078e02ff */
[----:B------:R-:W-:-:S04]  /*0d20*/  IMAD.WIDE.U32 R26, R22, R22, RZ ;  /* 0x00000016161a7225 */ /* 0x000fc800078e00ff */
[----:B------:R-:W-:Y:S01]  /*0d30*/  IMAD R16, R22, R23, R16 ;  /* 0x0000001716107224 */ /* 0x000fe200078e0210 */
[----:B------:R-:W0:Y:S04]  /*0d40*/  I2F.F64.U64 R24, R24 ;  /* 0x0000001800187312 */ /* 0x000e280000301800 */
[----:B------:R-:W-:-:S06]  /*0d50*/  IADD3 R27, PT, PT, R27, R16, RZ ;  /* 0x000000101b1b7210 */ /* 0x000fcc0007ffe0ff */
[----:B------:R-:W1:Y:S01]  /*0d60*/  I2F.F64.U64 R26, R26 ;  /* 0x0000001a001a7312 */ /* 0x000e620000301800 */
[----:B0-----:R-:W-:-:S08]  /*0d70*/  DADD R20, R20, R24 ;  /* 0x0000000014147229 */ /* 0x001fd00000000018 */
[----:B-1----:R-:W-:Y:S01]  /*0d80*/  DADD R20, R20, R26 ;  /* 0x0000000014147229 */ /* 0x002fe2000000001a */
[----:B------:R-:W-:Y:S10]  /*0d90*/  BRA.U UP0, `(.L_x_75) ;  /* 0xfffffff5006c7547 */ /* 0x000ff4000b83ffff */
[----:B------:R-:W-:-:S12]  /*0da0*/  ULOP3.LUT UR4, UR6, 0xfffffff0, URZ, 0xc0, !UPT ;  /* 0xfffffff006047892 */ /* 0x000fd8000f8ec0ff */
.L_x_74:
[----:B------:R-:W-:-:S09]  /*0db0*/  ULOP3.LUT UP0, UR7, UR6, 0xf, URZ, 0xc0, !UPT ;  /* 0x0000000f06077892 */ /* 0x000fd2000f80c0ff */
[----:B------:R-:W-:Y:S05]  /*0dc0*/  BRA.U !UP0, `(.L_x_73) ;  /* 0x0000000908687547 */ /* 0x000fea000b800000 */
[----:B------:R-:W-:Y:S02]  /*0dd0*/  UISETP.GE.U32.AND UP0, UPT, UR7, 0x8, UPT ;  /* 0x000000080700788c */ /* 0x000fe4000bf06070 */
[----:B------:R-:W-:-:S04]  /*0de0*/  ULOP3.LUT UR8, UR6, 0x7, URZ, 0xc0, !UPT ;  /* 0x0000000706087892 */ /* 0x000fc8000f8ec0ff */
[----:B------:R-:W-:-:S03]  /*0df0*/  UISETP.NE.AND UP1, UPT, UR8, URZ, UPT ;  /* 0x000000ff0800728c */ /* 0x000fc6000bf25270 */
[----:B------:R-:W-:Y:S08]  /*0e00*/  BRA.U !UP0, `(.L_x_76) ;  /* 0x0000000508487547 */ /* 0x000ff0000b800000 */
[----:B------:R-:W0:Y:S01]  /*0e10*/  LDC.64 R4, c[0x0][0x380] ;  /* 0x0000e000ff047b82 */ /* 0x000e220000000a00 */
[----:B------:R-:W-:-:S04]  /*0e20*/  IMAD R7, R0, UR4, R3 ;  /* 0x0000000400077c24 */ /* 0x000fc8000f8e0203 */
[----:B0-----:R-:W-:Y:S01]  /*0e30*/  IMAD.WIDE.U32 R14, R7, 0x8, R4 ;  /* 0x00000008070e7825 */ /* 0x001fe200078e0004 */
[----:B------:R-:W-:-:S05]  /*0e40*/  IADD3 R7, PT, PT, R0, R7, RZ ;  /* 0x0000000700077210 */ /* 0x000fca0007ffe0ff */
[----:B------:R-:W2:Y:S01]  /*0e50*/  LDG.E.64 R14, desc[UR10][R14.64] ;  /* 0x0000000a0e0e7981 */ /* 0x000ea2000c1e1b00 */
[----:B------:R-:W-:Y:S01]  /*0e60*/  IMAD.WIDE.U32 R18, R7, 0x8, R4 ;  /* 0x0000000807127825 */ /* 0x000fe200078e0004 */
[----:B------:R-:W-:-:S04]  /*0e70*/  IADD3 R9, PT, PT, R0, R7, RZ ;  /* 0x0000000700097210 */ /* 0x000fc80007ffe0ff */
[C---:B------:R-:W-:Y:S01]  /*0e80*/  IADD3 R11, PT, PT, R0.reuse, R9, RZ ;  /* 0x00000009000b7210 */ /* 0x040fe20007ffe0ff */
[----:B------:R-:W3:Y:S01]  /*0e90*/  LDG.E.64 R18, desc[UR10][R18.64] ;  /* 0x0000000a12127981 */ /* 0x000ee2000c1e1b00 */
[--C-:B------:R-:W-:Y:S02]  /*0ea0*/  IMAD.WIDE.U32 R6, R9, 0x8, R4.reuse ;  /* 0x0000000809067825 */ /* 0x100fe400078e0004 */
[C---:B------:R-:W-:Y:S02]  /*0eb0*/  IADD3 R9, PT, PT, R0.reuse, R11, RZ ;  /* 0x0000000b00097210 */ /* 0x040fe40007ffe0ff */
[--C-:B------:R-:W-:Y:S02]  /*0ec0*/  IMAD.WIDE.U32 R10, R11, 0x8, R4.reuse ;  /* 0x000000080b0a7825 */ /* 0x100fe400078e0004 */
[----:B------:R-:W4:Y:S04]  /*0ed0*/  LDG.E.64 R6, desc[UR10][R6.64] ;  /* 0x0000000a06067981 */ /* 0x000f28000c1e1b00 */
[----:B------:R-:W5:Y:S01]  /*0ee0*/  LDG.E.64 R10, desc[UR10][R10.64] ;  /* 0x0000000a0a0a7981 */ /* 0x000f62000c1e1b00 */
[----:B------:R-:W-:Y:S01]  /*0ef0*/  IMAD.WIDE.U32 R12, R9, 0x8, R4 ;  /* 0x00000008090c7825 */ /* 0x000fe200078e0004 */
[----:B------:R-:W-:-:S05]  /*0f00*/  IADD3 R9, PT, PT, R0, R9, RZ ;  /* 0x0000000900097210 */ /* 0x000fca0007ffe0ff */
[----:B------:R-:W5:Y:S01]  /*0f10*/  LDG.E.64 R12, desc[UR10][R12.64] ;  /* 0x0000000a0c0c7981 */ /* 0x000f62000c1e1b00 */
[----:B------:R-:W-:Y:S01]  /*0f20*/  IMAD.WIDE.U32 R16, R9, 0x8, R4 ;  /* 0x0000000809107825 */ /* 0x000fe200078e0004 */
[----:B------:R-:W-:-:S05]  /*0f30*/  IADD3 R23, PT, PT, R0, R9, RZ ;  /* 0x0000000900177210 */ /* 0x000fca0007ffe0ff */
[----:B------:R-:W5:Y:S01]  /*0f40*/  LDG.E.64 R16, desc[UR10][R16.64] ;  /* 0x0000000a10107981 */ /* 0x000f62000c1e1b00 */
[----:B------:R-:W-:Y:S01]  /*0f50*/  IMAD.WIDE.U32 R8, R23, 0x8, R4 ;  /* 0x0000000817087825 */ /* 0x000fe200078e0004 */
[----:B------:R-:W-:-:S05]  /*0f60*/  IADD3 R23, PT, PT, R0, R23, RZ ;  /* 0x0000001700177210 */ /* 0x000fca0007ffe0ff */
[----:B------:R-:W5:Y:S01]  /*0f70*/  LDG.E.64 R8, desc[UR10][R8.64] ;  /* 0x0000000a08087981 */ /* 0x000f62000c1e1b00 */
[----:B------:R-:W-:-:S06]  /*0f80*/  IMAD.WIDE.U32 R4, R23, 0x8, R4 ;  /* 0x0000000817047825 */ /* 0x000fcc00078e0004 */
[----:B------:R-:W5:Y:S01]  /*0f90*/  LDG.E.64 R4, desc[UR10][R4.64] ;  /* 0x0000000a04047981 */ /* 0x000f62000c1e1b00 */
[----:B------:R-:W-:Y:S01]  /*0fa0*/  UIADD3 UR4, UPT, UPT, UR4, 0x8, URZ ;  /* 0x0000000804047890 */ /* 0x000fe2000fffe0ff */
[----:B--2---:R-:W0:Y:S08]  /*0fb0*/  F2I.S64.F64.TRUNC R14, R14 ;  /* 0x0000000e000e7311 */ /* 0x004e30000030d900 */
[----:B---3--:R-:W1:Y:S01]  /*0fc0*/  F2I.S64.F64.TRUNC R18, R18 ;  /* 0x0000001200127311 */ /* 0x008e62000030d900 */
[----:B0-----:R-:W-:-:S07]  /*0fd0*/  IMAD R23, R15, R14, RZ ;  /* 0x0000000e0f177224 */ /* 0x001fce00078e02ff */
[----:B----4-:R-:W0:Y:S01]  /*0fe0*/  F2I.S64.F64.TRUNC R6, R6 ;  /* 0x0000000600067311 */ /* 0x010e22000030d900 */
[C---:B------:R-:W-:Y:S02]  /*0ff0*/  IMAD R25, R14.reuse, R15, R23 ;  /* 0x0000000f0e197224 */ /* 0x040fe400078e0217 */
[----:B------:R-:W-:-:S05]  /*1000*/  IMAD.WIDE.U32 R22, R14, R14, RZ ;  /* 0x0000000e0e167225 */ /* 0x000fca00078e00ff */
[----:B------:R-:W-:Y:S01]  /*1010*/  IADD3 R23, PT, PT, R23, R25, RZ ;  /* 0x0000001917177210 */ /* 0x000fe20007ffe0ff */
[-C--:B-1----:R-:W-:Y:S01]  /*1020*/  IMAD R25, R19, R18.reuse, RZ ;  /* 0x0000001213197224 */ /* 0x082fe200078e02ff */
[----:B-----5:R-:W1:Y:S03]  /*1030*/  F2I.S64.F64.TRUNC R10, R10 ;  /* 0x0000000a000a7311 */ /* 0x020e66000030d900 */
[C---:B------:R-:W-:Y:S02]  /*1040*/  IMAD R25, R18.reuse, R19, R25 ;  /* 0x0000001312197224 */ /* 0x040fe400078e0219 */
[----:B------:R-:W-:-:S03]  /*1050*/  IMAD.WIDE.U32 R18, R18, R18, RZ ;  /* 0x0000001212127225 */ /* 0x000fc600078e00ff */
[----:B------:R-:W2:Y:S02]  /*1060*/  I2F.F64.U64 R14, R22 ;  /* 0x00000016000e7312 */ /* 0x000ea40000301800 */
[----:B------:R-:W-:Y:S01]  /*1070*/  IADD3 R19, PT, PT, R19, R25, RZ ;  /* 0x0000001913137210 */ /* 0x000fe20007ffe0ff */
[----:B0-----:R-:W-:-:S04]  /*1080*/  IMAD R25, R7, R6, RZ ;  /* 0x0000000607197224 */ /* 0x001fc800078e02ff */
[C---:B------:R-:W-:Y:S01]  /*1090*/  IMAD R25, R6.reuse, R7, R25 ;  /* 0x0000000706197224 */ /* 0x040fe200078e0219 */
[----:B------:R-:W0:Y:S01]  /*10a0*/  F2I.S64.F64.TRUNC R12, R12 ;  /* 0x0000000c000c7311 */ /* 0x000e22000030d900 */
[----:B------:R-:W-:-:S04]  /*10b0*/  IMAD.WIDE.U32 R6, R6, R6, RZ ;  /* 0x0000000606067225 */ /* 0x000fc800078e00ff */
[-C--:B-1----:R-:W-:Y:S01]  /*10c0*/  IMAD R27, R11, R10.reuse, RZ ;  /* 0x0000000a0b1b7224 */ /* 0x082fe200078e02ff */
[----:B------:R-:W-:Y:S02]  /*10d0*/  IADD3 R7, PT, PT, R7, R25, RZ ;  /* 0x0000001907077210 */ /* 0x000fe40007ffe0ff */
[----:B------:R-:W1:Y:S01]  /*10e0*/  I2F.F64.U64 R18, R18 ;  /* 0x0000001200127312 */ /* 0x000e620000301800 */
[C---:B------:R-:W-:Y:S02]  /*10f0*/  IMAD R27, R10.reuse, R11, R27 ;  /* 0x0000000b0a1b7224 */ /* 0x040fe400078e021b */
[----:B------:R-:W-:Y:S01]  /*1100*/  IMAD.WIDE.U32 R10, R10, R10, RZ ;  /* 0x0000000a0a0a7225 */ /* 0x000fe200078e00ff */
[----:B--2---:R-:W-:-:S04]  /*1110*/  DADD R14, R20, R14 ;  /* 0x00000000140e7229 */ /* 0x004fc8000000000e */
[----:B------:R-:W2:Y:S01]  /*1120*/  F2I.S64.F64.TRUNC R16, R16 ;  /* 0x0000001000107311 */ /* 0x000ea2000030d900 */
[----:B------:R-:W-:Y:S01]  /*1130*/  IADD3 R11, PT, PT, R11, R27, RZ ;  /* 0x0000001b0b0b7210 */ /* 0x000fe20007ffe0ff */
[----:B0-----:R-:W-:-:S06]  /*1140*/  IMAD R21, R13, R12, RZ ;  /* 0x0000000c0d157224 */ /* 0x001fcc00078e02ff */
[----:B------:R-:W0:Y:S01]  /*1150*/  I2F.F64.U64 R6, R6 ;  /* 0x0000000600067312 */ /* 0x000e220000301800 */
[C---:B------:R-:W-:Y:S01]  /*1160*/  IMAD R21, R12.reuse, R13, R21 ;  /* 0x0000000d0c157224 */ /* 0x040fe200078e0215 */
[----:B-1----:R-:W-:Y:S01]  /*1170*/  DADD R18, R14, R18 ;  /* 0x000000000e127229 */ /* 0x002fe20000000012 */
[----:B------:R-:W-:-:S05]  /*1180*/  IMAD.WIDE.U32 R12, R12, R12, RZ ;  /* 0x0000000c0c0c7225 */ /* 0x000fca00078e00ff */
[----:B------:R-:W1:Y:S01]  /*1190*/  F2I.S64.F64.TRUNC R8, R8 ;  /* 0x0000000800087311 */ /* 0x000e62000030d900 */
[----:B--2---:R-:W-:Y:S01]  /*11a0*/  IMAD R15, R17, R16, RZ ;  /* 0x00000010110f7224 */ /* 0x004fe200078e02ff */
[----:B------:R-:W-:-:S06]  /*11b0*/  IADD3 R13, PT, PT, R13, R21, RZ ;  /* 0x000000150d0d7210 */ /* 0x000fcc0007ffe0ff */
[----:B------:R-:W2:Y:S01]  /*11c0*/  I2F.F64.U64 R10, R10 ;  /* 0x0000000a000a7312 */ /* 0x000ea20000301800 */
[C---:B------:R-:W-:Y:S01]  /*11d0*/  IMAD R15, R16.reuse, R17, R15 ;  /* 0x00000011100f7224 */ /* 0x040fe200078e020f */
[----:B0-----:R-:W-:Y:S01]  /*11e0*/  DADD R18, R18, R6 ;  /* 0x0000000012127229 */ /* 0x001fe20000000006 */
[----:B------:R-:W-:-:S05]  /*11f0*/  IMAD.WIDE.U32 R16, R16, R16, RZ ;  /* 0x0000001010107225 */ /* 0x000fca00078e00ff */
[----:B------:R-:W0:Y:S01]  /*1200*/  F2I.S64.F64.TRUNC R4, R4 ;  /* 0x0000000400047311 */ /* 0x000e22000030d900 */
[----:B-1----:R-:W-:Y:S01]  /*1210*/  IMAD R21, R9, R8, RZ ;  /* 0x0000000809157224 */ /* 0x002fe200078e02ff */
[----:B------:R-:W-:-:S06]  /*1220*/  IADD3 R17, PT, PT, R17, R15, RZ ;  /* 0x0000000f11117210 */ /* 0x000fcc0007ffe0ff */
[----:B------:R1:W3:Y:S01]  /*1230*/  I2F.F64.U64 R6, R12 ;  /* 0x0000000c00067312 */ /* 0x0002e20000301800 */
[----:B--2---:R-:W-:Y:S01]  /*1240*/  DADD R10, R18, R10 ;  /* 0x00000000120a7229 */ /* 0x004fe2000000000a */
[C---:B------:R-:W-:Y:S02]  /*1250*/  IMAD R21, R8.reuse, R9, R21 ;  /* 0x0000000908157224 */ /* 0x040fe400078e0215 */
[----:B------:R-:W-:-:S04]  /*1260*/  IMAD.WIDE.U32 R14, R8, R8, RZ ;  /* 0x00000008080e7225 */ /* 0x000fc800078e00ff */
[----:B------:R-:W2:Y:S01]  /*1270*/  I2F.F64.U64 R8, R16 ;  /* 0x0000001000087312 */ /* 0x000ea20000301800 */
[-C--:B0-----:R-:W-:Y:S01]  /*1280*/  IMAD R19, R5, R4.reuse, RZ ;  /* 0x0000000405137224 */ /* 0x081fe200078e02ff */
[----:B------:R-:W-:Y:S01]  /*1290*/  IADD3 R15, PT, PT, R15, R21, RZ ;  /* 0x000000150f0f7210 */ /* 0x000fe20007ffe0ff */
[----:B-1----:R-:W-:-:S04]  /*12a0*/  IMAD.WIDE.U32 R12, R4, R4, RZ ;  /* 0x00000004040c7225 */ /* 0x002fc800078e00ff */
[----:B------:R-:W-:Y:S01]  /*12b0*/  IMAD R19, R4, R5, R19 ;  /* 0x0000000504137224 */ /* 0x000fe200078e0213 */
[----:B---3--:R-:W-:Y:S01]  /*12c0*/  DADD R6, R10, R6 ;  /* 0x000000000a067229 */ /* 0x008fe20000000006 */
[----:B------:R-:W0:Y:S03]  /*12d0*/  I2F.F64.U64 R4, R14 ;  /* 0x0000000e00047312 */ /* 0x000e260000301800 */
[----:B------:R-:W-:-:S04]  /*12e0*/  IADD3 R13, PT, PT, R13, R19, RZ ;  /* 0x000000130d0d7210 */ /* 0x000fc80007ffe0ff */
[----:B--2---:R-:W-:Y:S01]  /*12f0*/  DADD R6, R6, R8 ;  /* 0x0000000006067229 */ /* 0x004fe20000000008 */
[----:B------:R-:W1:Y:S07]  /*1300*/  I2F.F64.U64 R20, R12 ;  /* 0x0000000c00147312 */ /* 0x000e6e0000301800 */
[----:B0-----:R-:W-:-:S08]  /*1310*/  DADD R4, R6, R4 ;  /* 0x0000000006047229 */ /* 0x001fd00000000004 */
[----:B-1----:R-:W-:-:S11]  /*1320*/  DADD R20, R4, R20 ;  /* 0x0000000004147229 */ /* 0x002fd60000000014 */
.L_x_76:
        /* <DEDUP_REMOVED lines=8> */
[----:B------:R-:W-:-:S04]  /*13b0*/  IADD3 R9, PT, PT, R0, R9, RZ ;  /* 0x0000000900097210 */ /* 0x000fc80007ffe0ff */
[----:B------:R-:W2:Y:S01]  /*13c0*/  LDG.E.64 R10, desc[UR10][R6.64] ;  /* 0x0000000a060a7981 */ /* 0x000ea2000c1e1b00 */
[----:B------:R-:W-:Y:S01]  /*13d0*/  IMAD.WIDE.U32 R12, R9, 0x8, R4 ;  /* 0x00000008090c7825 */ /* 0x000fe200078e0004 */
[----:B------:R-:W-:-:S04]  /*13e0*/  IADD3 R17, PT, PT, R0, R9, RZ ;  /* 0x0000000900117210 */ /* 0x000fc80007ffe0ff */
[----:B------:R-:W3:Y:S01]  /*13f0*/  LDG.E.64 R8, desc[UR10][R12.64] ;  /* 0x0000000a0c087981 */ /* 0x000ee2000c1e1b00 */
[----:B------:R-:W-:Y:S01]  /*1400*/  IMAD.WIDE.U32 R14, R17, 0x8, R4 ;  /* 0x00000008110e7825 */ /* 0x000fe200078e0004 */
[----:B------:R-:W-:-:S04]  /*1410*/  IADD3 R19, PT, PT, R0, R17, RZ ;  /* 0x0000001100137210 */ /* 0x000fc80007ffe0ff */
[----:B------:R-:W4:Y:S01]  /*1420*/  LDG.E.64 R16, desc[UR10][R14.64] ;  /* 0x0000000a0e107981 */ /* 0x000f22000c1e1b00 */
[----:B------:R-:W-:-:S06]  /*1430*/  IMAD.WIDE.U32 R18, R19, 0x8, R4 ;  /* 0x0000000813127825 */ /* 0x000fcc00078e0004 */
[----:B------:R-:W5:Y:S01]  /*1440*/  LDG.E.64 R18, desc[UR10][R18.64] ;  /* 0x0000000a12127981 */ /* 0x000f62000c1e1b00 */
[----:B------:R-:W-:Y:S01]  /*1450*/  UIADD3 UR4, UPT, UPT, UR4, 0x4, URZ ;  /* 0x0000000404047890 */ /* 0x000fe2000fffe0ff */
[----:B--2---:R-:W0:Y:S08]  /*1460*/  F2I.S64.F64.TRUNC R10, R10 ;  /* 0x0000000a000a7311 */ /* 0x004e30000030d900 */
[----:B---3--:R-:W1:Y:S01]  /*1470*/  F2I.S64.F64.TRUNC R8, R8 ;  /* 0x0000000800087311 */ /* 0x008e62000030d900 */
[----:B0-----:R-:W-:-:S07]  /*1480*/  IMAD R7, R11, R10, RZ ;  /* 0x0000000a0b077224 */ /* 0x001fce00078e02ff */
[----:B----4-:R-:W0:Y:S01]  /*1490*/  F2I.S64.F64.TRUNC R4, R16 ;  /* 0x0000001000047311 */ /* 0x010e22000030d900 */
[----:B------:R-:W-:-:S04]  /*14a0*/  IMAD.WIDE.U32 R12, R10, R10, RZ ;  /* 0x0000000a0a0c7225 */ /* 0x000fc800078e00ff */
[----:B------:R-:W-:Y:S02]  /*14b0*/  IMAD R23, R10, R11, R7 ;  /* 0x0000000b0a177224 */ /* 0x000fe400078e0207 */
[-C--:B-1----:R-:W-:Y:S01]  /*14c0*/  IMAD R25, R9, R8.reuse, RZ ;  /* 0x0000000809197224 */ /* 0x082fe200078e02ff */
[----:B-----5:R-:W1:Y:S01]  /*14d0*/  F2I.S64.F64.TRUNC R6, R18 ;  /* 0x0000001200067311 */ /* 0x020e62000030d900 */
[----:B------:R-:W-:Y:S01]  /*14e0*/  IMAD.WIDE.U32 R14, R8, R8, RZ ;  /* 0x00000008080e7225 */ /* 0x000fe200078e00ff */
[----:B------:R-:W-:-:S03]  /*14f0*/  IADD3 R13, PT, PT, R13, R23, RZ ;  /* 0x000000170d0d7210 */ /* 0x000fc60007ffe0ff */
[----:B------:R-:W-:Y:S02]  /*1500*/  IMAD R25, R8, R9, R25 ;  /* 0x0000000908197224 */ /* 0x000fe400078e0219 */
[-C--:B0-----:R-:W-:Y:S01]  /*1510*/  IMAD R11, R5, R4.reuse, RZ ;  /* 0x00000004050b7224 */ /* 0x081fe200078e02ff */
[----:B------:R-:W0:Y:S02]  /*1520*/  I2F.F64.U64 R8, R12 ;  /* 0x0000000c00087312 */ /* 0x000e240000301800 */
[----:B------:R-:W-:Y:S01]  /*1530*/  IADD3 R15, PT, PT, R15, R25, RZ ;  /* 0x000000190f0f7210 */ /* 0x000fe20007ffe0ff */
[C---:B------:R-:W-:Y:S02]  /*1540*/  IMAD R17, R4.reuse, R5, R11 ;  /* 0x0000000504117224 */ /* 0x040fe400078e020b */
[----:B------:R-:W-:-:S03]  /*1550*/  IMAD.WIDE.U32 R10, R4, R4, RZ ;  /* 0x00000004040a7225 */ /* 0x000fc600078e00ff */
[----:B------:R-:W2:Y:S01]  /*1560*/  I2F.F64.U64 R4, R14 ;  /* 0x0000000e00047312 */ /* 0x000ea20000301800 */
[----:B-1----:R-:W-:Y:S01]  /*1570*/  IMAD R19, R7, R6, RZ ;  /* 0x0000000607137224 */ /* 0x002fe200078e02ff */
[----:B------:R-:W-:-:S03]  /*1580*/  IADD3 R11, PT, PT, R11, R17, RZ ;  /* 0x000000110b0b7210 */ /* 0x000fc60007ffe0ff */
[C---:B------:R-:W-:Y:S02]  /*1590*/  IMAD R19, R6.reuse, R7, R19 ;  /* 0x0000000706137224 */ /* 0x040fe400078e0213 */
[----:B------:R-:W-:Y:S01]  /*15a0*/  IMAD.WIDE.U32 R6, R6, R6, RZ ;  /* 0x0000000606067225 */ /* 0x000fe200078e00ff */
[----:B0-----:R-:W-:Y:S01]  /*15b0*/  DADD R8, R20, R8 ;  /* 0x0000000014087229 */ /* 0x001fe20000000008 */
[----:B------:R-:W0:Y:S03]  /*15c0*/  I2F.F64.U64 R10, R10 ;  /* 0x0000000a000a7312 */ /* 0x000e260000301800 */
[----:B------:R-:W-:-:S04]  /*15d0*/  IADD3 R7, PT, PT, R7, R19, RZ ;  /* 0x0000001307077210 */ /* 0x000fc80007ffe0ff */
[----:B--2---:R-:W-:Y:S02]  /*15e0*/  DADD R4, R8, R4 ;  /* 0x0000000008047229 */ /* 0x004fe40000000004 */
[----:B------:R-:W1:Y:S06]  /*15f0*/  I2F.F64.U64 R6, R6 ;  /* 0x0000000600067312 */ /* 0x000e6c0000301800 */
[----:B0-----:R-:W-:-:S08]  /*1600*/  DADD R4, R4, R10 ;  /* 0x0000000004047229 */ /* 0x001fd0000000000a */
[----:B-1----:R-:W-:-:S11]  /*1610*/  DADD R20, R4, R6 ;  /* 0x0000000004147229 */ /* 0x002fd60000000006 */
.L_x_77:
[----:B------:R-:W-:Y:S05]  /*1620*/  BRA.U !UP1, `(.L_x_73) ;  /* 0x0000000109507547 */ /* 0x000fea000b800000 */
[----:B------:R-:W0:Y:S01]  /*1630*/  S2R R2, SR_TID.X ;  /* 0x0000000000027919 */ /* 0x000e220000002100 */
[----:B------:R-:W1:Y:S01]  /*1640*/  LDC.64 R6, c[0x0][0x390] ;  /* 0x0000e400ff067b82 */ /* 0x000e620000000a00 */
[----:B------:R-:W-:-:S07]  /*1650*/  UIADD3 UR6, UPT, UPT, -UR6, URZ, URZ ;  /* 0x000000ff06067290 */ /* 0x000fce000fffe1ff */
[----:B------:R-:W2:Y:S01]  /*1660*/  LDC.64 R4, c[0x0][0x380] ;  /* 0x0000e000ff047b82 */ /* 0x000ea20000000a00 */
[----:B-1----:R-:W-:-:S04]  /*1670*/  IMAD R7, R7, UR4, RZ ;  /* 0x0000000407077c24 */ /* 0x002fc8000f8e02ff */
[----:B0-----:R-:W-:-:S05]  /*1680*/  IMAD R7, R7, R6, R2 ;  /* 0x0000000607077224 */ /* 0x001fca00078e0202 */
[----:B--2---:R-:W-:-:S07]  /*1690*/  IADD3 R13, PT, PT, R7, UR5, RZ ;  /* 0x00000005070d7c10 */ /* 0x004fce000fffe0ff */
.L_x_78:
[----:B------:R-:W-:-:S06]  /*16a0*/  IMAD.WIDE.U32 R6, R13, 0x8, R4 ;  /* 0x000000080d067825 */ /* 0x000fcc00078e0004 */
[----:B------:R-:W2:Y:S01]  /*16b0*/  LDG.E.64 R6, desc[UR10][R6.64] ;  /* 0x0000000a06067981 */ /* 0x000ea2000c1e1b00 */
[----:B------:R-:W-:Y:S01]  /*16c0*/  UIADD3 UR6, UPT, UPT, UR6, 0x1, URZ ;  /* 0x0000000106067890 */ /* 0x000fe2000fffe0ff */
[----:B------:R-:W-:-:S03]  /*16d0*/  IADD3 R13, PT, PT, R0, R13, RZ ;  /* 0x0000000d000d7210 */ /* 0x000fc60007ffe0ff */
[----:B------:R-:W-:Y:S01]  /*16e0*/  UISETP.NE.AND UP0, UPT, UR6, URZ, UPT ;  /* 0x000000ff0600728c */ /* 0x000fe2000bf05270 */
[----:B--2---:R-:W0:Y:S02]  /*16f0*/  F2I.S64.F64.TRUNC R8, R6 ;  /* 0x0000000600087311 */ /* 0x004e24000030d900 */
[-C--:B0-----:R-:W-:Y:S02]  /*1700*/  IMAD R15, R9, R8.reuse, RZ ;  /* 0x00000008090f7224 */ /* 0x081fe400078e02ff */
[----:B------:R-:W-:-:S04]  /*1710*/  IMAD.WIDE.U32 R10, R8, R8, RZ ;  /* 0x00000008080a7225 */ /* 0x000fc800078e00ff */
[----:B------:R-:W-:-:S05]  /*1720*/  IMAD R15, R8, R9, R15 ;  /* 0x00000009080f7224 */ /* 0x000fca00078e020f */
[----:B------:R-:W-:-:S04]  /*1730*/  IADD3 R11, PT, PT, R11, R15, RZ ;  /* 0x0000000f0b0b7210 */ /* 0x000fc80007ffe0ff */
[----:B------:R-:W0:Y:S02]  /*1740*/  I2F.F64.U64 R8, R10 ;  /* 0x0000000a00087312 */ /* 0x000e240000301800 */
[----:B0-----:R-:W-:Y:S01]  /*1750*/  DADD R20, R8, R20 ;  /* 0x0000000008147229 */ /* 0x001fe20000000014 */
[----:B------:R-:W-:Y:S10]  /*1760*/  BRA.U UP0, `(.L_x_78) ;  /* 0xfffffffd00cc7547 */ /* 0x000ff4000b83ffff */
.L_x_73:
[----:B------:R-:W0:Y:S02]  /*1770*/  LDC.64 R4, c[0x0][0x388] ;  /* 0x0000e200ff047b82 */ /* 0x000e240000000a00 */
[----:B0-----:R-:W-:-:S05]  /*1780*/  IMAD.WIDE.U32 R2, R3, 0x8, R4 ;  /* 0x0000000803027825 */ /* 0x001fca00078e0004 */
[----:B------:R-:W-:Y:S01]  /*1790*/  STG.E.64 desc[UR10][R2.64], R20 ;  /* 0x0000001402007986 */ /* 0x000fe2000c101b0a */
[----:B------:R-:W-:Y:S05]  /*17a0*/  EXIT ;  /* 0x000000000000794d */ /* 0x000fea0003800000 */
.L_x_79:
        /* <DEDUP_REMOVED lines=13> */
.L_x_86:


//--------------------- .nv.shared._Z4getIPdS_ii  --------------------------
	.section	.nv.shared._Z4getIPdS_ii,"aw",@nobits
	.sectionflags	@""
	.align	16
	.zero		1024


//--------------------- .nv.shared.reserved.0     --------------------------
	.section	.nv.shared.reserved.0,"aw",@nobits
	.weak		__nv_reservedSMEM_offset_0_alias
	.size		__nv_reservedSMEM_offset_0_alias, 0, 64
	.other		__nv_reservedSMEM_offset_0_alias,@"STO_CUDA_RESERVED_SHARED STV_DEFAULT"
__nv_reservedSMEM_offset_0_alias:
	.zero		0
	.zero		64


//--------------------- .nv.shared._Z20getPreprocessing_devPdS_S_iiiS_ --------------------------
	.section	.nv.shared._Z20getPreprocessing_devPdS_S_iiiS_,"aw",@nobits
	.sectionflags	@""
	.align	16
	.zero		1024


//--------------------- .nv.shared._Z8getP_devPdS_S_iiiidiS_ii --------------------------
	.section	.nv.shared._Z8getP_devPdS_S_iiiidiS_ii,"aw",@nobits
	.sectionflags	@""
	.align	16
	.zero		1024


//--------------------- .nv.shared._Z10getP_dev12PdS_iiiidiS_ --------------------------
	.section	.nv.shared._Z10getP_dev12PdS_iiiidiS_,"aw",@nobits
	.sectionflags	@""
	.align	16
	.zero		1024


//--------------------- .nv.constant0._Z4getIPdS_ii --------------------------
	.section	.nv.constant0._Z4getIPdS_ii,"a",@progbits
	.sectionflags	@""
	.align	4
.nv.constant0._Z4getIPdS_ii:
	.zero		920


//--------------------- .nv.constant0._Z20getPreprocessing_devPdS_S_iiiS_ --------------------------
	.section	.nv.constant0._Z20getPreprocessing_devPdS_S_iiiS_,"a",@progbits
	.sectionflags	@""
	.align	4
.nv.constant0._Z20getPreprocessing_devPdS_S_iiiS_:
	.zero		944


//--------------------- .nv.constant0._Z8getP_devPdS_S_iiiidiS_ii --------------------------
	.section	.nv.constant0._Z8getP_devPdS_S_iiiidiS_ii,"a",@progbits
	.sectionflags	@""
	.align	4
.nv.constant0._Z8getP_devPdS_S_iiiidiS_ii:
	.zero		968


//--------------------- .nv.constant0._Z10getP_dev12PdS_iiiidiS_ --------------------------
	.section	.nv.constant0._Z10getP_dev12PdS_iiiidiS_,"a",@progbits
	.sectionflags	@""
	.align	4
.nv.constant0._Z10getP_dev12PdS_iiiidiS_:
	.zero		952


//--------------------- SYMBOLS --------------------------

	.type		.nv.reservedSmem.offset0,@object
	.size		.nv.reservedSmem.offset0,0x4
	.type		.nv.reservedSmem.cap,@object
	.size		.nv.reservedSmem.cap,0x4
